	.target	sm_100a

	.elftype	@"ET_EXEC"


//--------------------- .note.nv.tkinfo           --------------------------
	.section	.note.nv.tkinfo,"",@"SHT_NOTE"
	.sectionflags	@"SHF_NOTE_NV_TKINFO"
	.tkinfo
        /*0018*/ 	.word	0x00000002
        /*0030*/ 	.string	""
        /*0030*/ 	.string	"ptxas"
        /*0030*/ 	.string	"Cuda compilation tools, release 13.0, V13.0.88"
        /*0030*/ 	.string	"Build cuda_13.0.r13.0/compiler.36424714_0"
        /*0030*/ 	.string	"-arch sm_100a -m 64 "



//--------------------- .note.nv.cuinfo           --------------------------
	.section	.note.nv.cuinfo,"",@"SHT_NOTE"
	.sectionflags	@"SHF_NOTE_NV_CUINFO"
        /*0018*/ 	.short	0x0002
        /*001a*/ 	.short	0x0064
        /*001c*/ 	.short	0x0082
	.zero		2


//--------------------- .nv.info                  --------------------------
	.section	.nv.info,"",@"SHT_CUDA_INFO"
	.align	4


	//----- nvinfo : EIATTR_REGCOUNT
	.align		4
        /*0000*/ 	.byte	0x04, 0x2f
        /*0002*/ 	.short	(.L_20 - .L_19)
	.align		4
.L_19:
        /*0004*/ 	.word	index@(_ZN7cutlass13device_kernelINS_4gemm6kernel13GemmUniversalIN4cute5tupleIJiiiiEEENS1_10collective13CollectiveMmaINS1_35MainloopSm100TmaUmmaWarpSpecializedILi5ELi2ELi4ENS5_IJNS4_1CILi8EEENSA_ILi1EEESC_EEEEENS5_IJNSA_ILi64EEENSA_ILi256EEENSA_ILi128EEEEEENS_12float_e4m3_tENS5_IJlSC_lEEESJ_SK_NS4_8TiledMMAINS4_8MMA_AtomIJNS4_10MMA_TraitsINS4_19SM100_MMA_F8F6F4_SSEJSJ_SJ_fSF_SG_NS4_17integral_constantINS4_4UMMA5MajorELSR_0EEESS_NSP_INSQ_7ScaleInELST_0EEESU_EEEEEENS4_6LayoutINS5_IJSC_SC_SC_EEENS5_IJNSA_ILi0EEESZ_SZ_EEEEENS5_IJNS4_10UnderscoreES12_S12_EEEEENS4_13SM90_TMA_LOADENS4_14ComposedLayoutINS4_7SwizzleILi3ELi4ELi3EEENS4_18smem_ptr_flag_bitsILi8EEENSX_INS5_IJSB_SH_EEENS5_IJSH_SC_EEEEEEEvNS4_8identityENS4_23SM90_TMA_LOAD_MULTICASTES1E_vS1F_EENS_8epilogue10collective18CollectiveEpilogueINS1I_23Sm100TmaWarpSpecializedILi4ELi2ELi32ELb0ELb0EEEJSI_NS5_IJNSX_ISF_SC_EES1N_EEESJ_SK_SJ_SK_NS1I_6fusion15FusionCallbacksIS1M_NS1P_17LinearCombinationISJ_fSJ_fLNS_15FloatRoundStyleE2EEESI_S1O_JEEENS4_5SM1004TMEM4LOAD26SM100_TMEM_LOAD_16dp32b32xES15_NS16_INS17_ILi2ELi4ELi3EEES1A_NSX_INS5_IJSB_SF_EEENS5_IJSF_SC_EEEEEEENS4_39AutoVectorizingCopyWithAssumedAlignmentILi128EEENS4_14SM90_TMA_STOREES23_S25_S25_EEEvvEEEEvNT_6ParamsE)
        /*0008*/ 	.word	0x00000075


	//----- nvinfo : EIATTR_FRAME_SIZE
	.align		4
.L_20:
        /*000c*/ 	.byte	0x04, 0x11
        /*000e*/ 	.short	(.L_22 - .L_21)
	.align		4
.L_21:
        /*0010*/ 	.word	index@($__internal_2_$__cuda_sm10x_tcgen05_guardrail_trap_unallocated_columns_being_dealloced)
        /*0014*/ 	.word	0x00000000


	//----- nvinfo : EIATTR_FRAME_SIZE
	.align		4
.L_22:
        /*0018*/ 	.byte	0x04, 0x11
        /*001a*/ 	.short	(.L_24 - .L_23)
	.align		4
.L_23:
        /*001c*/ 	.word	index@($__internal_1_$__cuda_sm10x_tcgen05_guardrail_trap_phase_invalid_during_alloc)
        /*0020*/ 	.word	0x00000000


	//----- nvinfo : EIATTR_FRAME_SIZE
	.align		4
.L_24:
        /*0024*/ 	.byte	0x04, 0x11
        /*0026*/ 	.short	(.L_26 - .L_25)
	.align		4
.L_25:
        /*0028*/ 	.word	index@($__internal_0_$__cuda_sm10x_tcgen05_guardrail_trap_col_being_dealloced_not_returned_by_alloc)
        /*002c*/ 	.word	0x00000000


	//----- nvinfo : EIATTR_FRAME_SIZE
	.align		4
.L_26:
        /*0030*/ 	.byte	0x04, 0x11
        /*0032*/ 	.short	(.L_28 - .L_27)
	.align		4
.L_27:
        /*0034*/ 	.word	index@(_ZN7cutlass13device_kernelINS_4gemm6kernel13GemmUniversalIN4cute5tupleIJiiiiEEENS1_10collective13CollectiveMmaINS1_35MainloopSm100TmaUmmaWarpSpecializedILi5ELi2ELi4ENS5_IJNS4_1CILi8EEENSA_ILi1EEESC_EEEEENS5_IJNSA_ILi64EEENSA_ILi256EEENSA_ILi128EEEEEENS_12float_e4m3_tENS5_IJlSC_lEEESJ_SK_NS4_8TiledMMAINS4_8MMA_AtomIJNS4_10MMA_TraitsINS4_19SM100_MMA_F8F6F4_SSEJSJ_SJ_fSF_SG_NS4_17integral_constantINS4_4UMMA5MajorELSR_0EEESS_NSP_INSQ_7ScaleInELST_0EEESU_EEEEEENS4_6LayoutINS5_IJSC_SC_SC_EEENS5_IJNSA_ILi0EEESZ_SZ_EEEEENS5_IJNS4_10UnderscoreES12_S12_EEEEENS4_13SM90_TMA_LOADENS4_14ComposedLayoutINS4_7SwizzleILi3ELi4ELi3EEENS4_18smem_ptr_flag_bitsILi8EEENSX_INS5_IJSB_SH_EEENS5_IJSH_SC_EEEEEEEvNS4_8identityENS4_23SM90_TMA_LOAD_MULTICASTES1E_vS1F_EENS_8epilogue10collective18CollectiveEpilogueINS1I_23Sm100TmaWarpSpecializedILi4ELi2ELi32ELb0ELb0EEEJSI_NS5_IJNSX_ISF_SC_EES1N_EEESJ_SK_SJ_SK_NS1I_6fusion15FusionCallbacksIS1M_NS1P_17LinearCombinationISJ_fSJ_fLNS_15FloatRoundStyleE2EEESI_S1O_JEEENS4_5SM1004TMEM4LOAD26SM100_TMEM_LOAD_16dp32b32xES15_NS16_INS17_ILi2ELi4ELi3EEES1A_NSX_INS5_IJSB_SF_EEENS5_IJSF_SC_EEEEEEENS4_39AutoVectorizingCopyWithAssumedAlignmentILi128EEENS4_14SM90_TMA_STOREES23_S25_S25_EEEvvEEEEvNT_6ParamsE)
        /*0038*/ 	.word	0x00000000


	//----- nvinfo : EIATTR_MIN_STACK_SIZE
	.align		4
.L_28:
        /*003c*/ 	.byte	0x04, 0x12
        /*003e*/ 	.short	(.L_30 - .L_29)
	.align		4
.L_29:
        /*0040*/ 	.word	index@(_ZN7cutlass13device_kernelINS_4gemm6kernel13GemmUniversalIN4cute5tupleIJiiiiEEENS1_10collective13CollectiveMmaINS1_35MainloopSm100TmaUmmaWarpSpecializedILi5ELi2ELi4ENS5_IJNS4_1CILi8EEENSA_ILi1EEESC_EEEEENS5_IJNSA_ILi64EEENSA_ILi256EEENSA_ILi128EEEEEENS_12float_e4m3_tENS5_IJlSC_lEEESJ_SK_NS4_8TiledMMAINS4_8MMA_AtomIJNS4_10MMA_TraitsINS4_19SM100_MMA_F8F6F4_SSEJSJ_SJ_fSF_SG_NS4_17integral_constantINS4_4UMMA5MajorELSR_0EEESS_NSP_INSQ_7ScaleInELST_0EEESU_EEEEEENS4_6LayoutINS5_IJSC_SC_SC_EEENS5_IJNSA_ILi0EEESZ_SZ_EEEEENS5_IJNS4_10UnderscoreES12_S12_EEEEENS4_13SM90_TMA_LOADENS4_14ComposedLayoutINS4_7SwizzleILi3ELi4ELi3EEENS4_18smem_ptr_flag_bitsILi8EEENSX_INS5_IJSB_SH_EEENS5_IJSH_SC_EEEEEEEvNS4_8identityENS4_23SM90_TMA_LOAD_MULTICASTES1E_vS1F_EENS_8epilogue10collective18CollectiveEpilogueINS1I_23Sm100TmaWarpSpecializedILi4ELi2ELi32ELb0ELb0EEEJSI_NS5_IJNSX_ISF_SC_EES1N_EEESJ_SK_SJ_SK_NS1I_6fusion15FusionCallbacksIS1M_NS1P_17LinearCombinationISJ_fSJ_fLNS_15FloatRoundStyleE2EEESI_S1O_JEEENS4_5SM1004TMEM4LOAD26SM100_TMEM_LOAD_16dp32b32xES15_NS16_INS17_ILi2ELi4ELi3EEES1A_NSX_INS5_IJSB_SF_EEENS5_IJSF_SC_EEEEEEENS4_39AutoVectorizingCopyWithAssumedAlignmentILi128EEENS4_14SM90_TMA_STOREES23_S25_S25_EEEvvEEEEvNT_6ParamsE)
        /*0044*/ 	.word	0x00000000
.L_30:


//--------------------- .nv.compat                --------------------------
	.section	.nv.compat,"",@"SHT_CUDA_COMPAT_INFO"
	.align	4
        /*0000*/ 	.byte	0x02, 0x09, 0x01, 0x00, 0x02, 0x02, 0x02, 0x00, 0x02, 0x05, 0x05, 0x00, 0x03, 0x07, 0x01, 0x01
        /*0010*/ 	.byte	0x02, 0x03, 0x01, 0x00, 0x02, 0x06, 0x01, 0x00, 0x04, 0x0b, 0x08, 0x00, 0x09, 0x00, 0x00, 0x00
        /*0020*/ 	.byte	0x00, 0x00, 0x00, 0x00


//--------------------- .nv.info._ZN7cutlass13device_kernelINS_4gemm6kernel13GemmUniversalIN4cute5tupleIJiiiiEEENS1_10collective13CollectiveMmaINS1_35MainloopSm100TmaUmmaWarpSpecializedILi5ELi2ELi4ENS5_IJNS4_1CILi8EEENSA_ILi1EEESC_EEEEENS5_IJNSA_ILi64EEENSA_ILi256EEENSA_ILi128EEEEEENS_12float_e4m3_tENS5_IJlSC_lEEESJ_SK_NS4_8TiledMMAINS4_8MMA_AtomIJNS4_10MMA_TraitsINS4_19SM100_MMA_F8F6F4_SSEJSJ_SJ_fSF_SG_NS4_17integral_constantINS4_4UMMA5MajorELSR_0EEESS_NSP_INSQ_7ScaleInELST_0EEESU_EEEEEENS4_6LayoutINS5_IJSC_SC_SC_EEENS5_IJNSA_ILi0EEESZ_SZ_EEEEENS5_IJNS4_10UnderscoreES12_S12_EEEEENS4_13SM90_TMA_LOADENS4_14ComposedLayoutINS4_7SwizzleILi3ELi4ELi3EEENS4_18smem_ptr_flag_bitsILi8EEENSX_INS5_IJSB_SH_EEENS5_IJSH_SC_EEEEEEEvNS4_8identityENS4_23SM90_TMA_LOAD_MULTICASTES1E_vS1F_EENS_8epilogue10collective18CollectiveEpilogueINS1I_23Sm100TmaWarpSpecializedILi4ELi2ELi32ELb0ELb0EEEJSI_NS5_IJNSX_ISF_SC_EES1N_EEESJ_SK_SJ_SK_NS1I_6fusion15FusionCallbacksIS1M_NS1P_17LinearCombinationISJ_fSJ_fLNS_15FloatRoundStyleE2EEESI_S1O_JEEENS4_5SM1004TMEM4LOAD26SM100_TMEM_LOAD_16dp32b32xES15_NS16_INS17_ILi2ELi4ELi3EEES1A_NSX_INS5_IJSB_SF_EEENS5_IJSF_SC_EEEEEEENS4_39AutoVectorizingCopyWithAssumedAlignmentILi128EEENS4_14SM90_TMA_STOREES23_S25_S25_EEEvvEEEEvNT_6ParamsE --------------------------
	.section	.nv.info._ZN7cutlass13device_kernelINS_4gemm6kernel13GemmUniversalIN4cute5tupleIJiiiiEEENS1_10collective13CollectiveMmaINS1_35MainloopSm100TmaUmmaWarpSpecializedILi5ELi2ELi4ENS5_IJNS4_1CILi8EEENSA_ILi1EEESC_EEEEENS5_IJNSA_ILi64EEENSA_ILi256EEENSA_ILi128EEEEEENS_12float_e4m3_tENS5_IJlSC_lEEESJ_SK_NS4_8TiledMMAINS4_8MMA_AtomIJNS4_10MMA_TraitsINS4_19SM100_MMA_F8F6F4_SSEJSJ_SJ_fSF_SG_NS4_17integral_constantINS4_4UMMA5MajorELSR_0EEESS_NSP_INSQ_7ScaleInELST_0EEESU_EEEEEENS4_6LayoutINS5_IJSC_SC_SC_EEENS5_IJNSA_ILi0EEESZ_SZ_EEEEENS5_IJNS4_10UnderscoreES12_S12_EEEEENS4_13SM90_TMA_LOADENS4_14ComposedLayoutINS4_7SwizzleILi3ELi4ELi3EEENS4_18smem_ptr_flag_bitsILi8EEENSX_INS5_IJSB_SH_EEENS5_IJSH_SC_EEEEEEEvNS4_8identityENS4_23SM90_TMA_LOAD_MULTICASTES1E_vS1F_EENS_8epilogue10collective18CollectiveEpilogueINS1I_23Sm100TmaWarpSpecializedILi4ELi2ELi32ELb0ELb0EEEJSI_NS5_IJNSX_ISF_SC_EES1N_EEESJ_SK_SJ_SK_NS1I_6fusion15FusionCallbacksIS1M_NS1P_17LinearCombinationISJ_fSJ_fLNS_15FloatRoundStyleE2EEESI_S1O_JEEENS4_5SM1004TMEM4LOAD26SM100_TMEM_LOAD_16dp32b32xES15_NS16_INS17_ILi2ELi4ELi3EEES1A_NSX_INS5_IJSB_SF_EEENS5_IJSF_SC_EEEEEEENS4_39AutoVectorizingCopyWithAssumedAlignmentILi128EEENS4_14SM90_TMA_STOREES23_S25_S25_EEEvvEEEEvNT_6ParamsE,"",@"SHT_CUDA_INFO"
	.sectionflags	@""
	.align	4


	//----- nvinfo : EIATTR_CUDA_API_VERSION
	.align		4
        /*0000*/ 	.byte	0x04, 0x37
        /*0002*/ 	.short	(.L_32 - .L_31)
.L_31:
        /*0004*/ 	.word	0x00000082


	//----- nvinfo : EIATTR_KPARAM_INFO
	.align		4
.L_32:
        /*0008*/ 	.byte	0x04, 0x17
        /*000a*/ 	.short	(.L_34 - .L_33)
.L_33:
        /*000c*/ 	.word	0x00000000
        /*0010*/ 	.short	0x0000
        /*0012*/ 	.short	0x0000
        /*0014*/ 	.byte	0x00, 0xf0, 0x01, 0x20


	//----- nvinfo : EIATTR_AT_ENTRY_FRAGMENTS
	.align		4
.L_34:
        /*0018*/ 	.byte	0x04, 0x4f
        /*001a*/ 	.short	(.L_36 - .L_35)


	//   ....[0]....
.L_35:
        /*001c*/ 	.word	0x00000006


	//----- nvinfo : EIATTR_RESERVED_SMEM_USED
	.align		4
.L_36:
        /*0020*/ 	.byte	0x01, 0x41
	.zero		2


	//----- nvinfo : EIATTR_SPARSE_MMA_MASK
	.align		4
        /*0024*/ 	.byte	0x03, 0x50
        /*0026*/ 	.short	0x0000


	//----- nvinfo : EIATTR_TCGEN05_1CTA_USED
	.align		4
        /*0028*/ 	.byte	0x01, 0x51
	.zero		2


	//----- nvinfo : EIATTR_MAXREG_COUNT
	.align		4
        /*002c*/ 	.byte	0x03, 0x1b
        /*002e*/ 	.short	0x00ff


	//----- nvinfo : EIATTR_NUM_BARRIERS
	.align		4
        /*0030*/ 	.byte	0x02, 0x4c
        /*0032*/ 	.byte	0x07
	.zero		1


	//----- nvinfo : EIATTR_EXTERNS
	.align		4
        /*0034*/ 	.byte	0x04, 0x0f
        /*0036*/ 	.short	(.L_38 - .L_37)


	//   ....[0]....
	.align		4
.L_37:
        /*0038*/ 	.word	index@(__assertfail)


	//----- nvinfo : EIATTR_MERCURY_ISA_VERSION
	.align		4
.L_38:
        /*003c*/ 	.byte	0x03, 0x5f
        /*003e*/ 	.short	0x0101


	//----- nvinfo : EIATTR_INT_WARP_WIDE_INSTR_OFFSETS
	.align		4
        /*0040*/ 	.byte	0x04, 0x31
        /*0042*/ 	.short	(.L_40 - .L_39)


	//   ....[0]....
.L_39:
        /*0044*/ 	.word	0x00003ec0


	//   ....[1]....
        /*0048*/ 	.word	0x00003ee0


	//   ....[2]....
        /*004c*/ 	.word	0x00003f10


	//   ....[3]....
        /*0050*/ 	.word	0x00004b20


	//   ....[4]....
        /*0054*/ 	.word	0x00004b80


	//   ....[5]....
        /*0058*/ 	.word	0x00004c60


	//   ....[6]....
        /*005c*/ 	.word	0x00004ce0


	//   ....[7]....
        /*0060*/ 	.word	0x00004dd0


	//   ....[8]....
        /*0064*/ 	.word	0x00004e60


	//   ....[9]....
        /*0068*/ 	.word	0x00004f50


	//   ....[10]....
        /*006c*/ 	.word	0x00005000


	//----- nvinfo : EIATTR_COOP_GROUP_MASK_REGIDS
	.align		4
.L_40:
        /*0070*/ 	.byte	0x04, 0x29
        /*0072*/ 	.short	(.L_42 - .L_41)


	//   ....[0]....
.L_41:
        /*0074*/ 	.word	0xffffffff


	//   ....[1]....
        /*0078*/ 	.word	0xffffffff


	//   ....[2]....
        /*007c*/ 	.word	0xffffffff


	//   ....[3]....
        /*0080*/ 	.word	0xffffffff


	//   ....[4]....
        /*0084*/ 	.word	0xffffffff


	//   ....[5]....
        /*0088*/ 	.word	0xffffffff


	//   ....[6]....
        /*008c*/ 	.word	0xffffffff


	//   ....[7]....
        /*0090*/ 	.word	0xffffffff


	//   ....[8]....
        /*0094*/ 	.word	0xffffffff


	//   ....[9]....
        /*0098*/ 	.word	0xffffffff


	//   ....[10]....
        /*009c*/ 	.word	0xffffffff


	//   ....[11]....
        /*00a0*/ 	.word	0xffffffff


	//   ....[12]....
        /*00a4*/ 	.word	0xffffffff


	//   ....[13]....
        /*00a8*/ 	.word	0xffffffff


	//----- nvinfo : EIATTR_COOP_GROUP_INSTR_OFFSETS
	.align		4
.L_42:
        /*00ac*/ 	.byte	0x04, 0x28
        /*00ae*/ 	.short	(.L_44 - .L_43)


	//   ....[0]....
.L_43:
        /*00b0*/ 	.word	0x00000080


	//   ....[1]....
        /*00b4*/ 	.word	0x000004f0


	//   ....[2]....
        /*00b8*/ 	.word	0x000006b0


	//   ....[3]....
        /*00bc*/ 	.word	0x00000850


	//   ....[4]....
        /*00c0*/ 	.word	0x00000950


	//   ....[5]....
        /*00c4*/ 	.word	0x00000ac0


	//   ....[6]....
        /*00c8*/ 	.word	0x00000c60


	//   ....[7]....
        /*00cc*/ 	.word	0x00000e10


	//   ....[8]....
        /*00d0*/ 	.word	0x00002140


	//   ....[9]....
        /*00d4*/ 	.word	0x000030b0


	//   ....[10]....
        /*00d8*/ 	.word	0x000032c0


	//   ....[11]....
        /*00dc*/ 	.word	0x000032f0


	//   ....[12]....
        /*00e0*/ 	.word	0x00003da0


	//   ....[13]....
        /*00e4*/ 	.word	0x00003fd0


	//----- nvinfo : EIATTR_VRC_CTA_INIT_COUNT
	.align		4
.L_44:
        /*00e8*/ 	.byte	0x02, 0x4a
        /*00ea*/ 	.byte	0x80
	.zero		1


	//----- nvinfo : EIATTR_SYSCALL_OFFSETS
	.align		4
        /*00ec*/ 	.byte	0x04, 0x46
        /*00ee*/ 	.short	(.L_46 - .L_45)


	//   ....[0]....
.L_45:
        /*00f0*/ 	.word	0x00005c90


	//   ....[1]....
        /*00f4*/ 	.word	0x00005dd0


	//   ....[2]....
        /*00f8*/ 	.word	0x00006600


	//   ....[3]....
        /*00fc*/ 	.word	0x00007390


	//   ....[4]....
        /*0100*/ 	.word	0x000080e0


	//   ....[5]....
        /*0104*/ 	.word	0x00008e60


	//----- nvinfo : EIATTR_MBARRIER_INSTR_OFFSETS
	.align		4
.L_46:
        /*0108*/ 	.byte	0x04, 0x39
        /*010a*/ 	.short	(.L_48 - .L_47)


	//   ....[0]....
.L_47:
        /*010c*/ 	.word	0x00000600
        /*0110*/ 	.word	0x000000ff
        /*0114*/ 	.word	0x00000000
        /*0118*/ 	.short	0x0100
        /*011a*/ 	.byte	0x04
	.zero		1


	//   ....[1]....
        /*011c*/ 	.word	0x00000610
        /*0120*/ 	.word	0x000000ff
        /*0124*/ 	.word	0x00000028
        /*0128*/ 	.short	0x0100
        /*012a*/ 	.byte	0x04
	.zero		1


	//   ....[2]....
        /*012c*/ 	.word	0x00000620
        /*0130*/ 	.word	0x000000ff
        /*0134*/ 	.word	0x00000008
        /*0138*/ 	.short	0x0100
        /*013a*/ 	.byte	0x04
	.zero		1


	//   ....[3]....
        /*013c*/ 	.word	0x00000630
        /*0140*/ 	.word	0x000000ff
        /*0144*/ 	.word	0x00000030
        /*0148*/ 	.short	0x0100
        /*014a*/ 	.byte	0x04
	.zero		1


	//   ....[4]....
        /*014c*/ 	.word	0x00000640
        /*0150*/ 	.word	0x000000ff
        /*0154*/ 	.word	0x00000010
        /*0158*/ 	.short	0x0100
        /*015a*/ 	.byte	0x04
	.zero		1


	//   ....[5]....
        /*015c*/ 	.word	0x00000650
        /*0160*/ 	.word	0x000000ff
        /*0164*/ 	.word	0x00000038
        /*0168*/ 	.short	0x0100
        /*016a*/ 	.byte	0x04
	.zero		1


	//   ....[6]....
        /*016c*/ 	.word	0x00000660
        /*0170*/ 	.word	0x000000ff
        /*0174*/ 	.word	0x00000018
        /*0178*/ 	.short	0x0100
        /*017a*/ 	.byte	0x04
	.zero		1


	//   ....[7]....
        /*017c*/ 	.word	0x00000670
        /*0180*/ 	.word	0x000000ff
        /*0184*/ 	.word	0x00000040
        /*0188*/ 	.short	0x0100
        /*018a*/ 	.byte	0x04
	.zero		1


	//   ....[8]....
        /*018c*/ 	.word	0x00000680
        /*0190*/ 	.word	0x000000ff
        /*0194*/ 	.word	0x00000020
        /*0198*/ 	.short	0x0100
        /*019a*/ 	.byte	0x04
	.zero		1


	//   ....[9]....
        /*019c*/ 	.word	0x00000690
        /*01a0*/ 	.word	0x000000ff
        /*01a4*/ 	.word	0x00000048
        /*01a8*/ 	.short	0x0100
        /*01aa*/ 	.byte	0x04
	.zero		1


	//   ....[10]....
        /*01ac*/ 	.word	0x000007c0
        /*01b0*/ 	.word	0x000000ff
        /*01b4*/ 	.word	0x00000050
        /*01b8*/ 	.short	0x0100
        /*01ba*/ 	.byte	0x04
	.zero		1


	//   ....[11]....
        /*01bc*/ 	.word	0x000007d0
        /*01c0*/ 	.word	0x000000ff
        /*01c4*/ 	.word	0x00000070
        /*01c8*/ 	.short	0x0100
        /*01ca*/ 	.byte	0x04
	.zero		1


	//   ....[12]....
        /*01cc*/ 	.word	0x000007e0
        /*01d0*/ 	.word	0x000000ff
        /*01d4*/ 	.word	0x00000058
        /*01d8*/ 	.short	0x0100
        /*01da*/ 	.byte	0x04
	.zero		1


	//   ....[13]....
        /*01dc*/ 	.word	0x000007f0
        /*01e0*/ 	.word	0x000000ff
        /*01e4*/ 	.word	0x00000078
        /*01e8*/ 	.short	0x0100
        /*01ea*/ 	.byte	0x04
	.zero		1


	//   ....[14]....
        /*01ec*/ 	.word	0x00000800
        /*01f0*/ 	.word	0x000000ff
        /*01f4*/ 	.word	0x00000060
        /*01f8*/ 	.short	0x0100
        /*01fa*/ 	.byte	0x04
	.zero		1


	//   ....[15]....
        /*01fc*/ 	.word	0x00000810
        /*0200*/ 	.word	0x000000ff
        /*0204*/ 	.word	0x00000080
        /*0208*/ 	.short	0x0100
        /*020a*/ 	.byte	0x04
	.zero		1


	//   ....[16]....
        /*020c*/ 	.word	0x00000820
        /*0210*/ 	.word	0x000000ff
        /*0214*/ 	.word	0x00000068
        /*0218*/ 	.short	0x0100
        /*021a*/ 	.byte	0x04
	.zero		1


	//   ....[17]....
        /*021c*/ 	.word	0x00000830
        /*0220*/ 	.word	0x000000ff
        /*0224*/ 	.word	0x00000088
        /*0228*/ 	.short	0x0100
        /*022a*/ 	.byte	0x04
	.zero		1


	//   ....[18]....
        /*022c*/ 	.word	0x00000920
        /*0230*/ 	.word	0x000000ff
        /*0234*/ 	.word	0x00000090
        /*0238*/ 	.short	0x0100
        /*023a*/ 	.byte	0x06
	.zero		1


	//   ....[19]....
        /*023c*/ 	.word	0x00000930
        /*0240*/ 	.word	0x000000ff
        /*0244*/ 	.word	0x00000098
        /*0248*/ 	.short	0x0100
        /*024a*/ 	.byte	0x06
	.zero		1


	//   ....[20]....
        /*024c*/ 	.word	0x00000a70
        /*0250*/ 	.word	0x000000ff
        /*0254*/ 	.word	0x000000a0
        /*0258*/ 	.short	0x0100
        /*025a*/ 	.byte	0x06
	.zero		1


	//   ....[21]....
        /*025c*/ 	.word	0x00000a80
        /*0260*/ 	.word	0x000000ff
        /*0264*/ 	.word	0x000000b0
        /*0268*/ 	.short	0x0100
        /*026a*/ 	.byte	0x06
	.zero		1


	//   ....[22]....
        /*026c*/ 	.word	0x00000a90
        /*0270*/ 	.word	0x000000ff
        /*0274*/ 	.word	0x000000a8
        /*0278*/ 	.short	0x0100
        /*027a*/ 	.byte	0x06
	.zero		1


	//   ....[23]....
        /*027c*/ 	.word	0x00000aa0
        /*0280*/ 	.word	0x000000ff
        /*0284*/ 	.word	0x000000b8
        /*0288*/ 	.short	0x0100
        /*028a*/ 	.byte	0x06
	.zero		1


	//   ....[24]....
        /*028c*/ 	.word	0x00000bd0
        /*0290*/ 	.word	0x000000ff
        /*0294*/ 	.word	0x000000c0
        /*0298*/ 	.short	0x0100
        /*029a*/ 	.byte	0x04
	.zero		1


	//   ....[25]....
        /*029c*/ 	.word	0x00000be0
        /*02a0*/ 	.word	0x000000ff
        /*02a4*/ 	.word	0x000000e0
        /*02a8*/ 	.short	0x0100
        /*02aa*/ 	.byte	0x04
	.zero		1


	//   ....[26]....
        /*02ac*/ 	.word	0x00000bf0
        /*02b0*/ 	.word	0x000000ff
        /*02b4*/ 	.word	0x000000c8
        /*02b8*/ 	.short	0x0100
        /*02ba*/ 	.byte	0x04
	.zero		1


	//   ....[27]....
        /*02bc*/ 	.word	0x00000c00
        /*02c0*/ 	.word	0x000000ff
        /*02c4*/ 	.word	0x000000e8
        /*02c8*/ 	.short	0x0100
        /*02ca*/ 	.byte	0x04
	.zero		1


	//   ....[28]....
        /*02cc*/ 	.word	0x00000c10
        /*02d0*/ 	.word	0x000000ff
        /*02d4*/ 	.word	0x000000d0
        /*02d8*/ 	.short	0x0100
        /*02da*/ 	.byte	0x04
	.zero		1


	//   ....[29]....
        /*02dc*/ 	.word	0x00000c20
        /*02e0*/ 	.word	0x000000ff
        /*02e4*/ 	.word	0x000000f0
        /*02e8*/ 	.short	0x0100
        /*02ea*/ 	.byte	0x04
	.zero		1


	//   ....[30]....
        /*02ec*/ 	.word	0x00000c30
        /*02f0*/ 	.word	0x000000ff
        /*02f4*/ 	.word	0x000000d8
        /*02f8*/ 	.short	0x0100
        /*02fa*/ 	.byte	0x04
	.zero		1


	//   ....[31]....
        /*02fc*/ 	.word	0x00000c40
        /*0300*/ 	.word	0x000000ff
        /*0304*/ 	.word	0x000000f8
        /*0308*/ 	.short	0x0100
        /*030a*/ 	.byte	0x04
	.zero		1


	//   ....[32]....
        /*030c*/ 	.word	0x00000d30
        /*0310*/ 	.word	0x000000ff
        /*0314*/ 	.word	0x00000100
        /*0318*/ 	.short	0x0100
        /*031a*/ 	.byte	0x04
	.zero		1


	//   ....[33]....
        /*031c*/ 	.word	0x00000d40
        /*0320*/ 	.word	0x000000ff
        /*0324*/ 	.word	0x00000110
        /*0328*/ 	.short	0x0100
        /*032a*/ 	.byte	0x04
	.zero		1


	//   ....[34]....
        /*032c*/ 	.word	0x00000d50
        /*0330*/ 	.word	0x000000ff
        /*0334*/ 	.word	0x00000108
        /*0338*/ 	.short	0x0100
        /*033a*/ 	.byte	0x04
	.zero		1


	//   ....[35]....
        /*033c*/ 	.word	0x00000d60
        /*0340*/ 	.word	0x000000ff
        /*0344*/ 	.word	0x00000118
        /*0348*/ 	.short	0x0100
        /*034a*/ 	.byte	0x04
	.zero		1


	//   ....[36]....
        /*034c*/ 	.word	0x000019f0
        /*0350*/ 	.word	0x00000000
        /*0354*/ 	.word	0x00000110
        /*0358*/ 	.short	0x010a
        /*035a*/ 	.byte	0xff
	.zero		1


	//   ....[37]....
        /*035c*/ 	.word	0x00001a10
        /*0360*/ 	.word	0x00000000
        /*0364*/ 	.word	0x00000100
        /*0368*/ 	.short	0x0101
        /*036a*/ 	.byte	0xff
	.zero		1


	//   ....[38]....
        /*036c*/ 	.word	0x00001ad0
        /*0370*/ 	.word	0x000000ff
        /*0374*/ 	.word	0x00000028
        /*0378*/ 	.short	0x010a
        /*037a*/ 	.byte	0x04
	.zero		1


	//   ....[39]....
        /*037c*/ 	.word	0x00001b50
        /*0380*/ 	.word	0x000000ff
        /*0384*/ 	.word	0x00000028
        /*0388*/ 	.short	0x010a
        /*038a*/ 	.byte	0x21
	.zero		1


	//   ....[40]....
        /*038c*/ 	.word	0x00001ce0
        /*0390*/ 	.word	0x000000ff
        /*0394*/ 	.word	0x00000028
        /*0398*/ 	.short	0x010a
        /*039a*/ 	.byte	0x08
	.zero		1


	//   ....[41]....
        /*039c*/ 	.word	0x00001e00
        /*03a0*/ 	.word	0x000000ff
        /*03a4*/ 	.word	0x00000098
        /*03a8*/ 	.short	0x0101
        /*03aa*/ 	.byte	0x07
	.zero		1


	//   ....[42]....
        /*03ac*/ 	.word	0x00001e20
        /*03b0*/ 	.word	0x000000ff
        /*03b4*/ 	.word	0x00000028
        /*03b8*/ 	.short	0x010a
        /*03ba*/ 	.byte	0x04
	.zero		1


	//   ....[43]....
        /*03bc*/ 	.word	0x00001ea0
        /*03c0*/ 	.word	0x000000ff
        /*03c4*/ 	.word	0x00000028
        /*03c8*/ 	.short	0x010a
        /*03ca*/ 	.byte	0x09
	.zero		1


	//   ....[44]....
        /*03cc*/ 	.word	0x00002040
        /*03d0*/ 	.word	0x000000ff
        /*03d4*/ 	.word	0x00000028
        /*03d8*/ 	.short	0x010a
        /*03da*/ 	.byte	0x06
	.zero		1


	//   ....[45]....
        /*03dc*/ 	.word	0x00002170
        /*03e0*/ 	.word	0x00000003
        /*03e4*/ 	.word	0x000000a0
        /*03e8*/ 	.short	0x010a
        /*03ea*/ 	.byte	0xff
	.zero		1


	//   ....[46]....
        /*03ec*/ 	.word	0x000022c0
        /*03f0*/ 	.word	0x00000000
        /*03f4*/ 	.word	0x00000000
        /*03f8*/ 	.short	0x0101
        /*03fa*/ 	.byte	0xff
	.zero		1


	//   ....[47]....
        /*03fc*/ 	.word	0x00002870
        /*0400*/ 	.word	0x000000ff
        /*0404*/ 	.word	0x00000000
        /*0408*/ 	.short	0x010a
        /*040a*/ 	.byte	0x04
	.zero		1


	//   ....[48]....
        /*040c*/ 	.word	0x00002900
        /*0410*/ 	.word	0x000000ff
        /*0414*/ 	.word	0x00000000
        /*0418*/ 	.short	0x010a
        /*041a*/ 	.byte	0x05
	.zero		1


	//   ....[49]....
        /*041c*/ 	.word	0x00002990
        /*0420*/ 	.word	0x000000ff
        /*0424*/ 	.word	0x00000000
        /*0428*/ 	.short	0x010a
        /*042a*/ 	.byte	0x05
	.zero		1


	//   ....[50]....
        /*042c*/ 	.word	0x00002a20
        /*0430*/ 	.word	0x000000ff
        /*0434*/ 	.word	0x00000000
        /*0438*/ 	.short	0x010a
        /*043a*/ 	.byte	0x05
	.zero		1


	//   ....[51]....
        /*043c*/ 	.word	0x00002ac0
        /*0440*/ 	.word	0x00000000
        /*0444*/ 	.word	0x00000000
        /*0448*/ 	.short	0x010a
        /*044a*/ 	.byte	0xff
	.zero		1


	//   ....[52]....
        /*044c*/ 	.word	0x00002c00
        /*0450*/ 	.word	0x00000002
        /*0454*/ 	.word	0x00000100
        /*0458*/ 	.short	0x010a
        /*045a*/ 	.byte	0xff
	.zero		1


	//   ....[53]....
        /*045c*/ 	.word	0x00002c60
        /*0460*/ 	.word	0x00000004
        /*0464*/ 	.word	0x00000000
        /*0468*/ 	.short	0x0101
        /*046a*/ 	.byte	0xff
	.zero		1


	//   ....[54]....
        /*046c*/ 	.word	0x00002c80
        /*0470*/ 	.word	0x000000ff
        /*0474*/ 	.word	0x000000b0
        /*0478*/ 	.short	0x010a
        /*047a*/ 	.byte	0x04
	.zero		1


	//   ....[55]....
        /*047c*/ 	.word	0x00002da0
        /*0480*/ 	.word	0x00000002
        /*0484*/ 	.word	0x000000a0
        /*0488*/ 	.short	0x010a
        /*048a*/ 	.byte	0xff
	.zero		1


	//   ....[56]....
        /*048c*/ 	.word	0x00002eb0
        /*0490*/ 	.word	0x00000002
        /*0494*/ 	.word	0x00000000
        /*0498*/ 	.short	0x0101
        /*049a*/ 	.byte	0xff
	.zero		1


	//   ....[57]....
        /*049c*/ 	.word	0x00002f40
        /*04a0*/ 	.word	0x000000ff
        /*04a4*/ 	.word	0x000000b0
        /*04a8*/ 	.short	0x0106
        /*04aa*/ 	.byte	0x04
	.zero		1


	//   ....[58]....
        /*04ac*/ 	.word	0x00002f60
        /*04b0*/ 	.word	0x000000ff
        /*04b4*/ 	.word	0x000000b0
        /*04b8*/ 	.short	0x010a
        /*04ba*/ 	.byte	0x04
	.zero		1


	//   ....[59]....
        /*04bc*/ 	.word	0x00002ff0
        /*04c0*/ 	.word	0x000000ff
        /*04c4*/ 	.word	0x000000b0
        /*04c8*/ 	.short	0x0106
        /*04ca*/ 	.byte	0x07
	.zero		1


	//   ....[60]....
        /*04cc*/ 	.word	0x00003030
        /*04d0*/ 	.word	0x00000000
        /*04d4*/ 	.word	0x000000b0
        /*04d8*/ 	.short	0x010a
        /*04da*/ 	.byte	0xff
	.zero		1


	//   ....[61]....
        /*04dc*/ 	.word	0x00003590
        /*04e0*/ 	.word	0x00000000
        /*04e4*/ 	.word	0x000000a0
        /*04e8*/ 	.short	0x010a
        /*04ea*/ 	.byte	0xff
	.zero		1


	//   ....[62]....
        /*04ec*/ 	.word	0x00003690
        /*04f0*/ 	.word	0x00000003
        /*04f4*/ 	.word	0x00000000
        /*04f8*/ 	.short	0x0101
        /*04fa*/ 	.byte	0xff
	.zero		1


	//   ....[63]....
        /*04fc*/ 	.word	0x000036a0
        /*0500*/ 	.word	0x000000ff
        /*0504*/ 	.word	0x00000000
        /*0508*/ 	.short	0x010a
        /*050a*/ 	.byte	0x04
	.zero		1


	//   ....[64]....
        /*050c*/ 	.word	0x00003720
        /*0510*/ 	.word	0x000000ff
        /*0514*/ 	.word	0x000000e0
        /*0518*/ 	.short	0x010a
        /*051a*/ 	.byte	0x1f
	.zero		1


	//   ....[65]....
        /*051c*/ 	.word	0x00003800
        /*0520*/ 	.word	0x000000ff
        /*0524*/ 	.word	0x00000000
        /*0528*/ 	.short	0x010a
        /*052a*/ 	.byte	0x05
	.zero		1


	//   ....[66]....
        /*052c*/ 	.word	0x00003940
        /*0530*/ 	.word	0x000000ff
        /*0534*/ 	.word	0x00000000
        /*0538*/ 	.short	0x010a
        /*053a*/ 	.byte	0x04
	.zero		1


	//   ....[67]....
        /*053c*/ 	.word	0x00003bd0
        /*0540*/ 	.word	0x000000ff
        /*0544*/ 	.word	0x00000000
        /*0548*/ 	.short	0x010a
        /*054a*/ 	.byte	0x04
	.zero		1


	//   ....[68]....
        /*054c*/ 	.word	0x00003c60
        /*0550*/ 	.word	0x000000ff
        /*0554*/ 	.word	0x00000000
        /*0558*/ 	.short	0x010a
        /*055a*/ 	.byte	0x05
	.zero		1


	//   ....[69]....
        /*055c*/ 	.word	0x00003cf0
        /*0560*/ 	.word	0x000000ff
        /*0564*/ 	.word	0x00000000
        /*0568*/ 	.short	0x010a
        /*056a*/ 	.byte	0x05
	.zero		1


	//   ....[70]....
        /*056c*/ 	.word	0x00003d80
        /*0570*/ 	.word	0x000000ff
        /*0574*/ 	.word	0x00000000
        /*0578*/ 	.short	0x010a
        /*057a*/ 	.byte	0x04
	.zero		1


	//   ....[71]....
        /*057c*/ 	.word	0x000042e0
        /*0580*/ 	.word	0x00000008
        /*0584*/ 	.word	0x000000a0
        /*0588*/ 	.short	0x010a
        /*058a*/ 	.byte	0xff
	.zero		1


	//   ....[72]....
        /*058c*/ 	.word	0x00004450
        /*0590*/ 	.word	0x00000000
        /*0594*/ 	.word	0x00000000
        /*0598*/ 	.short	0x0101
        /*059a*/ 	.byte	0xff
	.zero		1


	//   ....[73]....
        /*059c*/ 	.word	0x00004930
        /*05a0*/ 	.word	0x000000ff
        /*05a4*/ 	.word	0x00000098
        /*05a8*/ 	.short	0x010a
        /*05aa*/ 	.byte	0x15
	.zero		1


	//   ....[74]....
        /*05ac*/ 	.word	0x00004ac0
        /*05b0*/ 	.word	0x000000ff
        /*05b4*/ 	.word	0x00000070
        /*05b8*/ 	.short	0x010a
        /*05ba*/ 	.byte	0x15
	.zero		1


	//   ....[75]....
        /*05bc*/ 	.word	0x00004c10
        /*05c0*/ 	.word	0x000000ff
        /*05c4*/ 	.word	0x00000050
        /*05c8*/ 	.short	0x010b
        /*05ca*/ 	.byte	0x15
	.zero		1


	//   ....[76]....
        /*05cc*/ 	.word	0x00004c20
        /*05d0*/ 	.word	0x000000ff
        /*05d4*/ 	.word	0x00000000
        /*05d8*/ 	.short	0x0101
        /*05da*/ 	.byte	0x32
	.zero		1


	//   ....[77]....
        /*05dc*/ 	.word	0x00004c30
        /*05e0*/ 	.word	0x000000ff
        /*05e4*/ 	.word	0x00000078
        /*05e8*/ 	.short	0x010a
        /*05ea*/ 	.byte	0x15
	.zero		1


	//   ....[78]....
        /*05ec*/ 	.word	0x00004d80
        /*05f0*/ 	.word	0x000000ff
        /*05f4*/ 	.word	0x00000058
        /*05f8*/ 	.short	0x010b
        /*05fa*/ 	.byte	0x15
	.zero		1


	//   ....[79]....
        /*05fc*/ 	.word	0x00004d90
        /*0600*/ 	.word	0x000000ff
        /*0604*/ 	.word	0x00000000
        /*0608*/ 	.short	0x0101
        /*060a*/ 	.byte	0x31
	.zero		1


	//   ....[80]....
        /*060c*/ 	.word	0x00004da0
        /*0610*/ 	.word	0x000000ff
        /*0614*/ 	.word	0x00000080
        /*0618*/ 	.short	0x010a
        /*061a*/ 	.byte	0x15
	.zero		1


	//   ....[81]....
        /*061c*/ 	.word	0x00004f00
        /*0620*/ 	.word	0x000000ff
        /*0624*/ 	.word	0x00000060
        /*0628*/ 	.short	0x010b
        /*062a*/ 	.byte	0x15
	.zero		1


	//   ....[82]....
        /*062c*/ 	.word	0x00004f10
        /*0630*/ 	.word	0x000000ff
        /*0634*/ 	.word	0x00000000
        /*0638*/ 	.short	0x0101
        /*063a*/ 	.byte	0x30
	.zero		1


	//   ....[83]....
        /*063c*/ 	.word	0x00004f20
        /*0640*/ 	.word	0x000000ff
        /*0644*/ 	.word	0x00000088
        /*0648*/ 	.short	0x010a
        /*064a*/ 	.byte	0x15
	.zero		1


	//   ....[84]....
        /*064c*/ 	.word	0x00005110
        /*0650*/ 	.word	0x000000ff
        /*0654*/ 	.word	0x00000068
        /*0658*/ 	.short	0x010b
        /*065a*/ 	.byte	0x15
	.zero		1


	//   ....[85]....
        /*065c*/ 	.word	0x00005120
        /*0660*/ 	.word	0x000000ff
        /*0664*/ 	.word	0x00000000
        /*0668*/ 	.short	0x0101
        /*066a*/ 	.byte	0x2b
	.zero		1


	//   ....[86]....
        /*066c*/ 	.word	0x00005150
        /*0670*/ 	.word	0x000000ff
        /*0674*/ 	.word	0x00000070
        /*0678*/ 	.short	0x010a
        /*067a*/ 	.byte	0x15
	.zero		1


	//   ....[87]....
        /*067c*/ 	.word	0x00005170
        /*0680*/ 	.word	0x000000ff
        /*0684*/ 	.word	0x00000078
        /*0688*/ 	.short	0x010a
        /*068a*/ 	.byte	0x15
	.zero		1


	//   ....[88]....
        /*068c*/ 	.word	0x00005190
        /*0690*/ 	.word	0x000000ff
        /*0694*/ 	.word	0x00000080
        /*0698*/ 	.short	0x010a
        /*069a*/ 	.byte	0x15
	.zero		1


	//   ....[89]....
        /*069c*/ 	.word	0x000051d0
        /*06a0*/ 	.word	0x00000000
        /*06a4*/ 	.word	0x00000088
        /*06a8*/ 	.short	0x010a
        /*06aa*/ 	.byte	0xff
	.zero		1


	//   ....[90]....
        /*06ac*/ 	.word	0x00005520
        /*06b0*/ 	.word	0x00000003
        /*06b4*/ 	.word	0x000000a0
        /*06b8*/ 	.short	0x010a
        /*06ba*/ 	.byte	0xff
	.zero		1


	//   ....[91]....
        /*06bc*/ 	.word	0x000056a0
        /*06c0*/ 	.word	0x00000000
        /*06c4*/ 	.word	0x00000000
        /*06c8*/ 	.short	0x0101
        /*06ca*/ 	.byte	0xff
	.zero		1


	//   ....[92]....
        /*06cc*/ 	.word	0x000061f0
        /*06d0*/ 	.word	0x00000002
        /*06d4*/ 	.word	0x00000050
        /*06d8*/ 	.short	0x010a
        /*06da*/ 	.byte	0xff
	.zero		1


	//   ....[93]....
        /*06dc*/ 	.word	0x00006260
        /*06e0*/ 	.word	0x00000047
        /*06e4*/ 	.word	0x000000c0
        /*06e8*/ 	.short	0x010a
        /*06ea*/ 	.byte	0xff
	.zero		1


	//   ....[94]....
        /*06ec*/ 	.word	0x00006350
        /*06f0*/ 	.word	0x00000002
        /*06f4*/ 	.word	0x00000050
        /*06f8*/ 	.short	0x010a
        /*06fa*/ 	.byte	0xff
	.zero		1


	//   ....[95]....
        /*06fc*/ 	.word	0x00006460
        /*0700*/ 	.word	0x00000000
        /*0704*/ 	.word	0x00000000
        /*0708*/ 	.short	0x0101
        /*070a*/ 	.byte	0xff
	.zero		1


	//   ....[96]....
        /*070c*/ 	.word	0x000064e0
        /*0710*/ 	.word	0x00000047
        /*0714*/ 	.word	0x000000c0
        /*0718*/ 	.short	0x010a
        /*071a*/ 	.byte	0xff
	.zero		1


	//   ....[97]....
        /*071c*/ 	.word	0x00007030
        /*0720*/ 	.word	0x00000070
        /*0724*/ 	.word	0x00000050
        /*0728*/ 	.short	0x010a
        /*072a*/ 	.byte	0xff
	.zero		1


	//   ....[98]....
        /*072c*/ 	.word	0x00007100
        /*0730*/ 	.word	0x00000070
        /*0734*/ 	.word	0x00000050
        /*0738*/ 	.short	0x010a
        /*073a*/ 	.byte	0xff
	.zero		1


	//   ....[99]....
        /*073c*/ 	.word	0x00007210
        /*0740*/ 	.word	0x00000000
        /*0744*/ 	.word	0x00000000
        /*0748*/ 	.short	0x0101
        /*074a*/ 	.byte	0xff
	.zero		1


	//   ....[100]....
        /*074c*/ 	.word	0x00007d80
        /*0750*/ 	.word	0x00000070
        /*0754*/ 	.word	0x00000050
        /*0758*/ 	.short	0x010a
        /*075a*/ 	.byte	0xff
	.zero		1


	//   ....[101]....
        /*075c*/ 	.word	0x00007e50
        /*0760*/ 	.word	0x00000070
        /*0764*/ 	.word	0x00000050
        /*0768*/ 	.short	0x010a
        /*076a*/ 	.byte	0xff
	.zero		1


	//   ....[102]....
        /*076c*/ 	.word	0x00007f60
        /*0770*/ 	.word	0x00000000
        /*0774*/ 	.word	0x00000000
        /*0778*/ 	.short	0x0101
        /*077a*/ 	.byte	0xff
	.zero		1


	//   ....[103]....
        /*077c*/ 	.word	0x00008b00
        /*0780*/ 	.word	0x00000066
        /*0784*/ 	.word	0x00000050
        /*0788*/ 	.short	0x010a
        /*078a*/ 	.byte	0xff
	.zero		1


	//   ....[104]....
        /*078c*/ 	.word	0x00008bd0
        /*0790*/ 	.word	0x00000066
        /*0794*/ 	.word	0x00000050
        /*0798*/ 	.short	0x010a
        /*079a*/ 	.byte	0xff
	.zero		1


	//   ....[105]....
        /*079c*/ 	.word	0x00008ce0
        /*07a0*/ 	.word	0x00000000
        /*07a4*/ 	.word	0x00000000
        /*07a8*/ 	.short	0x0101
        /*07aa*/ 	.byte	0xff
	.zero		1


	//   ....[106]....
        /*07ac*/ 	.word	0x00009170
        /*07b0*/ 	.word	0x000000ff
        /*07b4*/ 	.word	0x00000000
        /*07b8*/ 	.short	0x0101
        /*07ba*/ 	.byte	0x04
	.zero		1


	//   ....[107]....
        /*07bc*/ 	.word	0x00009980
        /*07c0*/ 	.word	0x00000000
        /*07c4*/ 	.word	0x00000110
        /*07c8*/ 	.short	0x010a
        /*07ca*/ 	.byte	0xff
	.zero		1


	//   ....[108]....
        /*07cc*/ 	.word	0x000099e0
        /*07d0*/ 	.word	0x00000000
        /*07d4*/ 	.word	0x00000028
        /*07d8*/ 	.short	0x010a
        /*07da*/ 	.byte	0xff
	.zero		1


	//   ....[109]....
        /*07dc*/ 	.word	0x00009a40
        /*07e0*/ 	.word	0x00000000
        /*07e4*/ 	.word	0x00000028
        /*07e8*/ 	.short	0x010a
        /*07ea*/ 	.byte	0xff
	.zero		1


	//   ....[110]....
        /*07ec*/ 	.word	0x00009a90
        /*07f0*/ 	.word	0x00000003
        /*07f4*/ 	.word	0x000000a0
        /*07f8*/ 	.short	0x010a
        /*07fa*/ 	.byte	0xff
	.zero		1


	//   ....[111]....
        /*07fc*/ 	.word	0x00009af0
        /*0800*/ 	.word	0x00000000
        /*0804*/ 	.word	0x00000000
        /*0808*/ 	.short	0x010a
        /*080a*/ 	.byte	0xff
	.zero		1


	//   ....[112]....
        /*080c*/ 	.word	0x00009b50
        /*0810*/ 	.word	0x00000000
        /*0814*/ 	.word	0x00000000
        /*0818*/ 	.short	0x010a
        /*081a*/ 	.byte	0xff
	.zero		1


	//   ....[113]....
        /*081c*/ 	.word	0x00009bb0
        /*0820*/ 	.word	0x00000000
        /*0824*/ 	.word	0x00000000
        /*0828*/ 	.short	0x010a
        /*082a*/ 	.byte	0xff
	.zero		1


	//   ....[114]....
        /*082c*/ 	.word	0x00009c10
        /*0830*/ 	.word	0x00000000
        /*0834*/ 	.word	0x00000000
        /*0838*/ 	.short	0x010a
        /*083a*/ 	.byte	0xff
	.zero		1


	//   ....[115]....
        /*083c*/ 	.word	0x00009c60
        /*0840*/ 	.word	0x00000002
        /*0844*/ 	.word	0x00000100
        /*0848*/ 	.short	0x010a
        /*084a*/ 	.byte	0xff
	.zero		1


	//   ....[116]....
        /*084c*/ 	.word	0x00009cc0
        /*0850*/ 	.word	0x00000002
        /*0854*/ 	.word	0x000000b0
        /*0858*/ 	.short	0x010a
        /*085a*/ 	.byte	0xff
	.zero		1


	//   ....[117]....
        /*085c*/ 	.word	0x00009d10
        /*0860*/ 	.word	0x00000002
        /*0864*/ 	.word	0x000000a0
        /*0868*/ 	.short	0x010a
        /*086a*/ 	.byte	0xff
	.zero		1


	//   ....[118]....
        /*086c*/ 	.word	0x00009d70
        /*0870*/ 	.word	0x00000000
        /*0874*/ 	.word	0x000000b0
        /*0878*/ 	.short	0x010a
        /*087a*/ 	.byte	0xff
	.zero		1


	//   ....[119]....
        /*087c*/ 	.word	0x00009dc0
        /*0880*/ 	.word	0x00000000
        /*0884*/ 	.word	0x000000a0
        /*0888*/ 	.short	0x010a
        /*088a*/ 	.byte	0xff
	.zero		1


	//   ....[120]....
        /*088c*/ 	.word	0x00009e20
        /*0890*/ 	.word	0x00000003
        /*0894*/ 	.word	0x000000e0
        /*0898*/ 	.short	0x010a
        /*089a*/ 	.byte	0xff
	.zero		1


	//   ....[121]....
        /*089c*/ 	.word	0x00009e80
        /*08a0*/ 	.word	0x00000000
        /*08a4*/ 	.word	0x00000000
        /*08a8*/ 	.short	0x010a
        /*08aa*/ 	.byte	0xff
	.zero		1


	//   ....[122]....
        /*08ac*/ 	.word	0x00009ee0
        /*08b0*/ 	.word	0x00000000
        /*08b4*/ 	.word	0x00000000
        /*08b8*/ 	.short	0x010a
        /*08ba*/ 	.byte	0xff
	.zero		1


	//   ....[123]....
        /*08bc*/ 	.word	0x00009f40
        /*08c0*/ 	.word	0x00000000
        /*08c4*/ 	.word	0x00000000
        /*08c8*/ 	.short	0x010a
        /*08ca*/ 	.byte	0xff
	.zero		1


	//   ....[124]....
        /*08cc*/ 	.word	0x00009fa0
        /*08d0*/ 	.word	0x00000000
        /*08d4*/ 	.word	0x00000000
        /*08d8*/ 	.short	0x010a
        /*08da*/ 	.byte	0xff
	.zero		1


	//   ....[125]....
        /*08dc*/ 	.word	0x0000a000
        /*08e0*/ 	.word	0x00000000
        /*08e4*/ 	.word	0x00000000
        /*08e8*/ 	.short	0x010a
        /*08ea*/ 	.byte	0xff
	.zero		1


	//   ....[126]....
        /*08ec*/ 	.word	0x0000a050
        /*08f0*/ 	.word	0x00000008
        /*08f4*/ 	.word	0x000000a0
        /*08f8*/ 	.short	0x010a
        /*08fa*/ 	.byte	0xff
	.zero		1


	//   ....[127]....
        /*08fc*/ 	.word	0x0000a0b0
        /*0900*/ 	.word	0x00000000
        /*0904*/ 	.word	0x00000098
        /*0908*/ 	.short	0x010a
        /*090a*/ 	.byte	0xff
	.zero		1


	//   ....[128]....
        /*090c*/ 	.word	0x0000a110
        /*0910*/ 	.word	0x00000005
        /*0914*/ 	.word	0x00000070
        /*0918*/ 	.short	0x010a
        /*091a*/ 	.byte	0xff
	.zero		1


	//   ....[129]....
        /*091c*/ 	.word	0x0000a170
        /*0920*/ 	.word	0x00000005
        /*0924*/ 	.word	0x00000078
        /*0928*/ 	.short	0x010a
        /*092a*/ 	.byte	0xff
	.zero		1


	//   ....[130]....
        /*092c*/ 	.word	0x0000a1d0
        /*0930*/ 	.word	0x00000005
        /*0934*/ 	.word	0x00000080
        /*0938*/ 	.short	0x010a
        /*093a*/ 	.byte	0xff
	.zero		1


	//   ....[131]....
        /*093c*/ 	.word	0x0000a230
        /*0940*/ 	.word	0x00000005
        /*0944*/ 	.word	0x00000088
        /*0948*/ 	.short	0x010a
        /*094a*/ 	.byte	0xff
	.zero		1


	//   ....[132]....
        /*094c*/ 	.word	0x0000a290
        /*0950*/ 	.word	0x00000000
        /*0954*/ 	.word	0x00000070
        /*0958*/ 	.short	0x010a
        /*095a*/ 	.byte	0xff
	.zero		1


	//   ....[133]....
        /*095c*/ 	.word	0x0000a2f0
        /*0960*/ 	.word	0x00000000
        /*0964*/ 	.word	0x00000078
        /*0968*/ 	.short	0x010a
        /*096a*/ 	.byte	0xff
	.zero		1


	//   ....[134]....
        /*096c*/ 	.word	0x0000a350
        /*0970*/ 	.word	0x00000000
        /*0974*/ 	.word	0x00000080
        /*0978*/ 	.short	0x010a
        /*097a*/ 	.byte	0xff
	.zero		1


	//   ....[135]....
        /*097c*/ 	.word	0x0000a3a0
        /*0980*/ 	.word	0x00000003
        /*0984*/ 	.word	0x000000a0
        /*0988*/ 	.short	0x010a
        /*098a*/ 	.byte	0xff
	.zero		1


	//   ....[136]....
        /*098c*/ 	.word	0x0000a3f0
        /*0990*/ 	.word	0x00000002
        /*0994*/ 	.word	0x00000050
        /*0998*/ 	.short	0x010a
        /*099a*/ 	.byte	0xff
	.zero		1


	//   ....[137]....
        /*099c*/ 	.word	0x0000a440
        /*09a0*/ 	.word	0x00000047
        /*09a4*/ 	.word	0x000000c0
        /*09a8*/ 	.short	0x010a
        /*09aa*/ 	.byte	0xff
	.zero		1


	//   ....[138]....
        /*09ac*/ 	.word	0x0000a490
        /*09b0*/ 	.word	0x00000070
        /*09b4*/ 	.word	0x00000050
        /*09b8*/ 	.short	0x010a
        /*09ba*/ 	.byte	0xff
	.zero		1


	//   ....[139]....
        /*09bc*/ 	.word	0x0000a4e0
        /*09c0*/ 	.word	0x00000070
        /*09c4*/ 	.word	0x00000050
        /*09c8*/ 	.short	0x010a
        /*09ca*/ 	.byte	0xff
	.zero		1


	//   ....[140]....
        /*09cc*/ 	.word	0x0000a530
        /*09d0*/ 	.word	0x00000066
        /*09d4*/ 	.word	0x00000050
        /*09d8*/ 	.short	0x010a
        /*09da*/ 	.byte	0xff
	.zero		1


	//----- nvinfo : EIATTR_NUM_MBARRIERS
	.align		4
.L_48:
        /*09dc*/ 	.byte	0x03, 0x38
        /*09de*/ 	.short	0x0024


	//----- nvinfo : EIATTR_EXIT_INSTR_OFFSETS
	.align		4
        /*09e0*/ 	.byte	0x04, 0x1c
        /*09e2*/ 	.short	(.L_50 - .L_49)


	//   ....[0]....
.L_49:
        /*09e4*/ 	.word	0x00002af0


	//   ....[1]....
        /*09e8*/ 	.word	0x00003000


	//   ....[2]....
        /*09ec*/ 	.word	0x00003060


	//   ....[3]....
        /*09f0*/ 	.word	0x00003fe0


	//   ....[4]....
        /*09f4*/ 	.word	0x00005200


	//   ....[5]....
        /*09f8*/ 	.word	0x00005240


	//   ....[6]....
        /*09fc*/ 	.word	0x00009970


	//----- nvinfo : EIATTR_MAX_THREADS
	.align		4
.L_50:
        /*0a00*/ 	.byte	0x04, 0x05
        /*0a02*/ 	.short	(.L_52 - .L_51)
.L_51:
        /*0a04*/ 	.word	0x00000100
        /*0a08*/ 	.word	0x00000001
        /*0a0c*/ 	.word	0x00000001


	//----- nvinfo : EIATTR_CRS_STACK_SIZE
	.align		4
.L_52:
        /*0a10*/ 	.byte	0x04, 0x1e
        /*0a12*/ 	.short	(.L_54 - .L_53)
.L_53:
        /*0a14*/ 	.word	0x00000000


	//----- nvinfo : EIATTR_CBANK_PARAM_SIZE
	.align		4
.L_54:
        /*0a18*/ 	.byte	0x03, 0x19
        /*0a1a*/ 	.short	0x0800


	//----- nvinfo : EIATTR_PARAM_CBANK
	.align		4
        /*0a1c*/ 	.byte	0x04, 0x0a
        /*0a1e*/ 	.short	(.L_56 - .L_55)
	.align		4
.L_55:
        /*0a20*/ 	.word	index@(.nv.constant0._ZN7cutlass13device_kernelINS_4gemm6kernel13GemmUniversalIN4cute5tupleIJiiiiEEENS1_10collective13CollectiveMmaINS1_35MainloopSm100TmaUmmaWarpSpecializedILi5ELi2ELi4ENS5_IJNS4_1CILi8EEENSA_ILi1EEESC_EEEEENS5_IJNSA_ILi64EEENSA_ILi256EEENSA_ILi128EEEEEENS_12float_e4m3_tENS5_IJlSC_lEEESJ_SK_NS4_8TiledMMAINS4_8MMA_AtomIJNS4_10MMA_TraitsINS4_19SM100_MMA_F8F6F4_SSEJSJ_SJ_fSF_SG_NS4_17integral_constantINS4_4UMMA5MajorELSR_0EEESS_NSP_INSQ_7ScaleInELST_0EEESU_EEEEEENS4_6LayoutINS5_IJSC_SC_SC_EEENS5_IJNSA_ILi0EEESZ_SZ_EEEEENS5_IJNS4_10UnderscoreES12_S12_EEEEENS4_13SM90_TMA_LOADENS4_14ComposedLayoutINS4_7SwizzleILi3ELi4ELi3EEENS4_18smem_ptr_flag_bitsILi8EEENSX_INS5_IJSB_SH_EEENS5_IJSH_SC_EEEEEEEvNS4_8identityENS4_23SM90_TMA_LOAD_MULTICASTES1E_vS1F_EENS_8epilogue10collective18CollectiveEpilogueINS1I_23Sm100TmaWarpSpecializedILi4ELi2ELi32ELb0ELb0EEEJSI_NS5_IJNSX_ISF_SC_EES1N_EEESJ_SK_SJ_SK_NS1I_6fusion15FusionCallbacksIS1M_NS1P_17LinearCombinationISJ_fSJ_fLNS_15FloatRoundStyleE2EEESI_S1O_JEEENS4_5SM1004TMEM4LOAD26SM100_TMEM_LOAD_16dp32b32xES15_NS16_INS17_ILi2ELi4ELi3EEES1A_NSX_INS5_IJSB_SF_EEENS5_IJSF_SC_EEEEEEENS4_39AutoVectorizingCopyWithAssumedAlignmentILi128EEENS4_14SM90_TMA_STOREES23_S25_S25_EEEvvEEEEvNT_6ParamsE)
        /*0a24*/ 	.short	0x0380
        /*0a26*/ 	.short	0x0800


	//----- nvinfo : EIATTR_SW_WAR
	.align		4
.L_56:
        /*0a28*/ 	.byte	0x04, 0x36
        /*0a2a*/ 	.short	(.L_58 - .L_57)
.L_57:
        /*0a2c*/ 	.word	0x00000008
.L_58:


//--------------------- .nv.callgraph             --------------------------
	.section	.nv.callgraph,"",@"SHT_CUDA_CALLGRAPH"
	.align	4
	.sectionentsize	8
	.align		4
        /*0000*/ 	.word	0x00000000
	.align		4
        /*0004*/ 	.word	0xffffffff
	.align		4
        /*0008*/ 	.word	index@(_ZN7cutlass13device_kernelINS_4gemm6kernel13GemmUniversalIN4cute5tupleIJiiiiEEENS1_10collective13CollectiveMmaINS1_35MainloopSm100TmaUmmaWarpSpecializedILi5ELi2ELi4ENS5_IJNS4_1CILi8EEENSA_ILi1EEESC_EEEEENS5_IJNSA_ILi64EEENSA_ILi256EEENSA_ILi128EEEEEENS_12float_e4m3_tENS5_IJlSC_lEEESJ_SK_NS4_8TiledMMAINS4_8MMA_AtomIJNS4_10MMA_TraitsINS4_19SM100_MMA_F8F6F4_SSEJSJ_SJ_fSF_SG_NS4_17integral_constantINS4_4UMMA5MajorELSR_0EEESS_NSP_INSQ_7ScaleInELST_0EEESU_EEEEEENS4_6LayoutINS5_IJSC_SC_SC_EEENS5_IJNSA_ILi0EEESZ_SZ_EEEEENS5_IJNS4_10UnderscoreES12_S12_EEEEENS4_13SM90_TMA_LOADENS4_14ComposedLayoutINS4_7SwizzleILi3ELi4ELi3EEENS4_18smem_ptr_flag_bitsILi8EEENSX_INS5_IJSB_SH_EEENS5_IJSH_SC_EEEEEEEvNS4_8identityENS4_23SM90_TMA_LOAD_MULTICASTES1E_vS1F_EENS_8epilogue10collective18CollectiveEpilogueINS1I_23Sm100TmaWarpSpecializedILi4ELi2ELi32ELb0ELb0EEEJSI_NS5_IJNSX_ISF_SC_EES1N_EEESJ_SK_SJ_SK_NS1I_6fusion15FusionCallbacksIS1M_NS1P_17LinearCombinationISJ_fSJ_fLNS_15FloatRoundStyleE2EEESI_S1O_JEEENS4_5SM1004TMEM4LOAD26SM100_TMEM_LOAD_16dp32b32xES15_NS16_INS17_ILi2ELi4ELi3EEES1A_NSX_INS5_IJSB_SF_EEENS5_IJSF_SC_EEEEEEENS4_39AutoVectorizingCopyWithAssumedAlignmentILi128EEENS4_14SM90_TMA_STOREES23_S25_S25_EEEvvEEEEvNT_6ParamsE)
	.align		4
        /*000c*/ 	.word	index@(__assertfail)
	.align		4
        /*0010*/ 	.word	0x00000000
	.align		4
        /*0014*/ 	.word	0xfffffffe
	.align		4
        /*0018*/ 	.word	0x00000000
	.align		4
        /*001c*/ 	.word	0xfffffffd
	.align		4
        /*0020*/ 	.word	0x00000000
	.align		4
        /*0024*/ 	.word	0xfffffffc


//--------------------- .nv.constant4             --------------------------
	.section	.nv.constant4,"a",@progbits
	.align	8
	.align		8
.nv.constant4:
        /*0000*/ 	.dword	__assertfail
	.align		8
        /*0008*/ 	.dword	__unnamed_1
	.align		8
        /*0010*/ 	.dword	__unnamed_2
	.align		8
        /*0018*/ 	.dword	__unnamed_3
	.align		8
        /*0020*/ 	.dword	_ZN40_INTERNAL_247ac59f_4_k_cu_98987384_322734cuda3std3__45__cpo5beginE
	.align		8
        /*0028*/ 	.dword	_ZN40_INTERNAL_247ac59f_4_k_cu_98987384_322734cuda3std3__45__cpo3endE
	.align		8
        /*0030*/ 	.dword	_ZN40_INTERNAL_247ac59f_4_k_cu_98987384_322734cuda3std3__45__cpo6cbeginE
	.align		8
        /*0038*/ 	.dword	_ZN40_INTERNAL_247ac59f_4_k_cu_98987384_322734cuda3std3__45__cpo4cendE
	.align		8
        /*0040*/ 	.dword	_ZN40_INTERNAL_247ac59f_4_k_cu_98987384_322734cuda3std3__442_GLOBAL__N__247ac59f_4_k_cu_98987384_322736ignoreE
	.align		8
        /*0048*/ 	.dword	_ZN40_INTERNAL_247ac59f_4_k_cu_98987384_322734cuda3std3__419piecewise_constructE
	.align		8
        /*0050*/ 	.dword	_ZN40_INTERNAL_247ac59f_4_k_cu_98987384_322734cuda3std3__48in_placeE
	.align		8
        /*0058*/ 	.dword	_ZN40_INTERNAL_247ac59f_4_k_cu_98987384_322734cuda3std6ranges3__45__cpo4swapE
	.align		8
        /*0060*/ 	.dword	_ZN40_INTERNAL_247ac59f_4_k_cu_98987384_322734cuda3std6ranges3__45__cpo9iter_moveE
	.align		8
        /*0068*/ 	.dword	_ZN40_INTERNAL_247ac59f_4_k_cu_98987384_322734cute7productE
	.align		8
        /*0070*/ 	.dword	_ZN40_INTERNAL_247ac59f_4_k_cu_98987384_322734cute1_E
	.align		8
        /*0078*/ 	.dword	$str$25
	.align		8
        /*0080*/ 	.dword	$str$26
	.align		8
        /*0088*/ 	.dword	$str$27
	.align		8
        /*0090*/ 	.dword	$str$28


//--------------------- .text._ZN7cutlass13device_kernelINS_4gemm6kernel13GemmUniversalIN4cute5tupleIJiiiiEEENS1_10collective13CollectiveMmaINS1_35MainloopSm100TmaUmmaWarpSpecializedILi5ELi2ELi4ENS5_IJNS4_1CILi8EEENSA_ILi1EEESC_EEEEENS5_IJNSA_ILi64EEENSA_ILi256EEENSA_ILi128EEEEEENS_12float_e4m3_tENS5_IJlSC_lEEESJ_SK_NS4_8TiledMMAINS4_8MMA_AtomIJNS4_10MMA_TraitsINS4_19SM100_MMA_F8F6F4_SSEJSJ_SJ_fSF_SG_NS4_17integral_constantINS4_4UMMA5MajorELSR_0EEESS_NSP_INSQ_7ScaleInELST_0EEESU_EEEEEENS4_6LayoutINS5_IJSC_SC_SC_EEENS5_IJNSA_ILi0EEESZ_SZ_EEEEENS5_IJNS4_10UnderscoreES12_S12_EEEEENS4_13SM90_TMA_LOADENS4_14ComposedLayoutINS4_7SwizzleILi3ELi4ELi3EEENS4_18smem_ptr_flag_bitsILi8EEENSX_INS5_IJSB_SH_EEENS5_IJSH_SC_EEEEEEEvNS4_8identityENS4_23SM90_TMA_LOAD_MULTICASTES1E_vS1F_EENS_8epilogue10collective18CollectiveEpilogueINS1I_23Sm100TmaWarpSpecializedILi4ELi2ELi32ELb0ELb0EEEJSI_NS5_IJNSX_ISF_SC_EES1N_EEESJ_SK_SJ_SK_NS1I_6fusion15FusionCallbacksIS1M_NS1P_17LinearCombinationISJ_fSJ_fLNS_15FloatRoundStyleE2EEESI_S1O_JEEENS4_5SM1004TMEM4LOAD26SM100_TMEM_LOAD_16dp32b32xES15_NS16_INS17_ILi2ELi4ELi3EEES1A_NSX_INS5_IJSB_SF_EEENS5_IJSF_SC_EEEEEEENS4_39AutoVectorizingCopyWithAssumedAlignmentILi128EEENS4_14SM90_TMA_STOREES23_S25_S25_EEEvvEEEEvNT_6ParamsE --------------------------
	.section	.text._ZN7cutlass13device_kernelINS_4gemm6kernel13GemmUniversalIN4cute5tupleIJiiiiEEENS1_10collective13CollectiveMmaINS1_35MainloopSm100TmaUmmaWarpSpecializedILi5ELi2ELi4ENS5_IJNS4_1CILi8EEENSA_ILi1EEESC_EEEEENS5_IJNSA_ILi64EEENSA_ILi256EEENSA_ILi128EEEEEENS_12float_e4m3_tENS5_IJlSC_lEEESJ_SK_NS4_8TiledMMAINS4_8MMA_AtomIJNS4_10MMA_TraitsINS4_19SM100_MMA_F8F6F4_SSEJSJ_SJ_fSF_SG_NS4_17integral_constantINS4_4UMMA5MajorELSR_0EEESS_NSP_INSQ_7ScaleInELST_0EEESU_EEEEEENS4_6LayoutINS5_IJSC_SC_SC_EEENS5_IJNSA_ILi0EEESZ_SZ_EEEEENS5_IJNS4_10UnderscoreES12_S12_EEEEENS4_13SM90_TMA_LOADENS4_14ComposedLayoutINS4_7SwizzleILi3ELi4ELi3EEENS4_18smem_ptr_flag_bitsILi8EEENSX_INS5_IJSB_SH_EEENS5_IJSH_SC_EEEEEEEvNS4_8identityENS4_23SM90_TMA_LOAD_MULTICASTES1E_vS1F_EENS_8epilogue10collective18CollectiveEpilogueINS1I_23Sm100TmaWarpSpecializedILi4ELi2ELi32ELb0ELb0EEEJSI_NS5_IJNSX_ISF_SC_EES1N_EEESJ_SK_SJ_SK_NS1I_6fusion15FusionCallbacksIS1M_NS1P_17LinearCombinationISJ_fSJ_fLNS_15FloatRoundStyleE2EEESI_S1O_JEEENS4_5SM1004TMEM4LOAD26SM100_TMEM_LOAD_16dp32b32xES15_NS16_INS17_ILi2ELi4ELi3EEES1A_NSX_INS5_IJSB_SF_EEENS5_IJSF_SC_EEEEEEENS4_39AutoVectorizingCopyWithAssumedAlignmentILi128EEENS4_14SM90_TMA_STOREES23_S25_S25_EEEvvEEEEvNT_6ParamsE,"ax",@progbits
	.align	128
.text._ZN7cutlass13device_kernelINS_4gemm6kernel13GemmUniversalIN4cute5tupleIJiiiiEEENS1_10collective13CollectiveMmaINS1_35MainloopSm100TmaUmmaWarpSpecializedILi5ELi2ELi4ENS5_IJNS4_1CILi8EEENSA_ILi1EEESC_EEEEENS5_IJNSA_ILi64EEENSA_ILi256EEENSA_ILi128EEEEEENS_12float_e4m3_tENS5_IJlSC_lEEESJ_SK_NS4_8TiledMMAINS4_8MMA_AtomIJNS4_10MMA_TraitsINS4_19SM100_MMA_F8F6F4_SSEJSJ_SJ_fSF_SG_NS4_17integral_constantINS4_4UMMA5MajorELSR_0EEESS_NSP_INSQ_7ScaleInELST_0EEESU_EEEEEENS4_6LayoutINS5_IJSC_SC_SC_EEENS5_IJNSA_ILi0EEESZ_SZ_EEEEENS5_IJNS4_10UnderscoreES12_S12_EEEEENS4_13SM90_TMA_LOADENS4_14ComposedLayoutINS4_7SwizzleILi3ELi4ELi3EEENS4_18smem_ptr_flag_bitsILi8EEENSX_INS5_IJSB_SH_EEENS5_IJSH_SC_EEEEEEEvNS4_8identityENS4_23SM90_TMA_LOAD_MULTICASTES1E_vS1F_EENS_8epilogue10collective18CollectiveEpilogueINS1I_23Sm100TmaWarpSpecializedILi4ELi2ELi32ELb0ELb0EEEJSI_NS5_IJNSX_ISF_SC_EES1N_EEESJ_SK_SJ_SK_NS1I_6fusion15FusionCallbacksIS1M_NS1P_17LinearCombinationISJ_fSJ_fLNS_15FloatRoundStyleE2EEESI_S1O_JEEENS4_5SM1004TMEM4LOAD26SM100_TMEM_LOAD_16dp32b32xES15_NS16_INS17_ILi2ELi4ELi3EEES1A_NSX_INS5_IJSB_SF_EEENS5_IJSF_SC_EEEEEEENS4_39AutoVectorizingCopyWithAssumedAlignmentILi128EEENS4_14SM90_TMA_STOREES23_S25_S25_EEEvvEEEEvNT_6ParamsE:
        .type           _ZN7cutlass13device_kernelINS_4gemm6kernel13GemmUniversalIN4cute5tupleIJiiiiEEENS1_10collective13CollectiveMmaINS1_35MainloopSm100TmaUmmaWarpSpecializedILi5ELi2ELi4ENS5_IJNS4_1CILi8EEENSA_ILi1EEESC_EEEEENS5_IJNSA_ILi64EEENSA_ILi256EEENSA_ILi128EEEEEENS_12float_e4m3_tENS5_IJlSC_lEEESJ_SK_NS4_8TiledMMAINS4_8MMA_AtomIJNS4_10MMA_TraitsINS4_19SM100_MMA_F8F6F4_SSEJSJ_SJ_fSF_SG_NS4_17integral_constantINS4_4UMMA5MajorELSR_0EEESS_NSP_INSQ_7ScaleInELST_0EEESU_EEEEEENS4_6LayoutINS5_IJSC_SC_SC_EEENS5_IJNSA_ILi0EEESZ_SZ_EEEEENS5_IJNS4_10UnderscoreES12_S12_EEEEENS4_13SM90_TMA_LOADENS4_14ComposedLayoutINS4_7SwizzleILi3ELi4ELi3EEENS4_18smem_ptr_flag_bitsILi8EEENSX_INS5_IJSB_SH_EEENS5_IJSH_SC_EEEEEEEvNS4_8identityENS4_23SM90_TMA_LOAD_MULTICASTES1E_vS1F_EENS_8epilogue10collective18CollectiveEpilogueINS1I_23Sm100TmaWarpSpecializedILi4ELi2ELi32ELb0ELb0EEEJSI_NS5_IJNSX_ISF_SC_EES1N_EEESJ_SK_SJ_SK_NS1I_6fusion15FusionCallbacksIS1M_NS1P_17LinearCombinationISJ_fSJ_fLNS_15FloatRoundStyleE2EEESI_S1O_JEEENS4_5SM1004TMEM4LOAD26SM100_TMEM_LOAD_16dp32b32xES15_NS16_INS17_ILi2ELi4ELi3EEES1A_NSX_INS5_IJSB_SF_EEENS5_IJSF_SC_EEEEEEENS4_39AutoVectorizingCopyWithAssumedAlignmentILi128EEENS4_14SM90_TMA_STOREES23_S25_S25_EEEvvEEEEvNT_6ParamsE,@function
        .size           _ZN7cutlass13device_kernelINS_4gemm6kernel13GemmUniversalIN4cute5tupleIJiiiiEEENS1_10collective13CollectiveMmaINS1_35MainloopSm100TmaUmmaWarpSpecializedILi5ELi2ELi4ENS5_IJNS4_1CILi8EEENSA_ILi1EEESC_EEEEENS5_IJNSA_ILi64EEENSA_ILi256EEENSA_ILi128EEEEEENS_12float_e4m3_tENS5_IJlSC_lEEESJ_SK_NS4_8TiledMMAINS4_8MMA_AtomIJNS4_10MMA_TraitsINS4_19SM100_MMA_F8F6F4_SSEJSJ_SJ_fSF_SG_NS4_17integral_constantINS4_4UMMA5MajorELSR_0EEESS_NSP_INSQ_7ScaleInELST_0EEESU_EEEEEENS4_6LayoutINS5_IJSC_SC_SC_EEENS5_IJNSA_ILi0EEESZ_SZ_EEEEENS5_IJNS4_10UnderscoreES12_S12_EEEEENS4_13SM90_TMA_LOADENS4_14ComposedLayoutINS4_7SwizzleILi3ELi4ELi3EEENS4_18smem_ptr_flag_bitsILi8EEENSX_INS5_IJSB_SH_EEENS5_IJSH_SC_EEEEEEEvNS4_8identityENS4_23SM90_TMA_LOAD_MULTICASTES1E_vS1F_EENS_8epilogue10collective18CollectiveEpilogueINS1I_23Sm100TmaWarpSpecializedILi4ELi2ELi32ELb0ELb0EEEJSI_NS5_IJNSX_ISF_SC_EES1N_EEESJ_SK_SJ_SK_NS1I_6fusion15FusionCallbacksIS1M_NS1P_17LinearCombinationISJ_fSJ_fLNS_15FloatRoundStyleE2EEESI_S1O_JEEENS4_5SM1004TMEM4LOAD26SM100_TMEM_LOAD_16dp32b32xES15_NS16_INS17_ILi2ELi4ELi3EEES1A_NSX_INS5_IJSB_SF_EEENS5_IJSF_SC_EEEEEEENS4_39AutoVectorizingCopyWithAssumedAlignmentILi128EEENS4_14SM90_TMA_STOREES23_S25_S25_EEEvvEEEEvNT_6ParamsE,(.L_x_180 - _ZN7cutlass13device_kernelINS_4gemm6kernel13GemmUniversalIN4cute5tupleIJiiiiEEENS1_10collective13CollectiveMmaINS1_35MainloopSm100TmaUmmaWarpSpecializedILi5ELi2ELi4ENS5_IJNS4_1CILi8EEENSA_ILi1EEESC_EEEEENS5_IJNSA_ILi64EEENSA_ILi256EEENSA_ILi128EEEEEENS_12float_e4m3_tENS5_IJlSC_lEEESJ_SK_NS4_8TiledMMAINS4_8MMA_AtomIJNS4_10MMA_TraitsINS4_19SM100_MMA_F8F6F4_SSEJSJ_SJ_fSF_SG_NS4_17integral_constantINS4_4UMMA5MajorELSR_0EEESS_NSP_INSQ_7ScaleInELST_0EEESU_EEEEEENS4_6LayoutINS5_IJSC_SC_SC_EEENS5_IJNSA_ILi0EEESZ_SZ_EEEEENS5_IJNS4_10UnderscoreES12_S12_EEEEENS4_13SM90_TMA_LOADENS4_14ComposedLayoutINS4_7SwizzleILi3ELi4ELi3EEENS4_18smem_ptr_flag_bitsILi8EEENSX_INS5_IJSB_SH_EEENS5_IJSH_SC_EEEEEEEvNS4_8identityENS4_23SM90_TMA_LOAD_MULTICASTES1E_vS1F_EENS_8epilogue10collective18CollectiveEpilogueINS1I_23Sm100TmaWarpSpecializedILi4ELi2ELi32ELb0ELb0EEEJSI_NS5_IJNSX_ISF_SC_EES1N_EEESJ_SK_SJ_SK_NS1I_6fusion15FusionCallbacksIS1M_NS1P_17LinearCombinationISJ_fSJ_fLNS_15FloatRoundStyleE2EEESI_S1O_JEEENS4_5SM1004TMEM4LOAD26SM100_TMEM_LOAD_16dp32b32xES15_NS16_INS17_ILi2ELi4ELi3EEES1A_NSX_INS5_IJSB_SF_EEENS5_IJSF_SC_EEEEEEENS4_39AutoVectorizingCopyWithAssumedAlignmentILi128EEENS4_14SM90_TMA_STOREES23_S25_S25_EEEvvEEEEvNT_6ParamsE)
        .other          _ZN7cutlass13device_kernelINS_4gemm6kernel13GemmUniversalIN4cute5tupleIJiiiiEEENS1_10collective13CollectiveMmaINS1_35MainloopSm100TmaUmmaWarpSpecializedILi5ELi2ELi4ENS5_IJNS4_1CILi8EEENSA_ILi1EEESC_EEEEENS5_IJNSA_ILi64EEENSA_ILi256EEENSA_ILi128EEEEEENS_12float_e4m3_tENS5_IJlSC_lEEESJ_SK_NS4_8TiledMMAINS4_8MMA_AtomIJNS4_10MMA_TraitsINS4_19SM100_MMA_F8F6F4_SSEJSJ_SJ_fSF_SG_NS4_17integral_constantINS4_4UMMA5MajorELSR_0EEESS_NSP_INSQ_7ScaleInELST_0EEESU_EEEEEENS4_6LayoutINS5_IJSC_SC_SC_EEENS5_IJNSA_ILi0EEESZ_SZ_EEEEENS5_IJNS4_10UnderscoreES12_S12_EEEEENS4_13SM90_TMA_LOADENS4_14ComposedLayoutINS4_7SwizzleILi3ELi4ELi3EEENS4_18smem_ptr_flag_bitsILi8EEENSX_INS5_IJSB_SH_EEENS5_IJSH_SC_EEEEEEEvNS4_8identityENS4_23SM90_TMA_LOAD_MULTICASTES1E_vS1F_EENS_8epilogue10collective18CollectiveEpilogueINS1I_23Sm100TmaWarpSpecializedILi4ELi2ELi32ELb0ELb0EEEJSI_NS5_IJNSX_ISF_SC_EES1N_EEESJ_SK_SJ_SK_NS1I_6fusion15FusionCallbacksIS1M_NS1P_17LinearCombinationISJ_fSJ_fLNS_15FloatRoundStyleE2EEESI_S1O_JEEENS4_5SM1004TMEM4LOAD26SM100_TMEM_LOAD_16dp32b32xES15_NS16_INS17_ILi2ELi4ELi3EEES1A_NSX_INS5_IJSB_SF_EEENS5_IJSF_SC_EEEEEEENS4_39AutoVectorizingCopyWithAssumedAlignmentILi128EEENS4_14SM90_TMA_STOREES23_S25_S25_EEEvvEEEEvNT_6ParamsE,@"STO_CUDA_ENTRY STV_DEFAULT"
_ZN7cutlass13device_kernelINS_4gemm6kernel13GemmUniversalIN4cute5tupleIJiiiiEEENS1_10collective13CollectiveMmaINS1_35MainloopSm100TmaUmmaWarpSpecializedILi5ELi2ELi4ENS5_IJNS4_1CILi8EEENSA_ILi1EEESC_EEEEENS5_IJNSA_ILi64EEENSA_ILi256EEENSA_ILi128EEEEEENS_12float_e4m3_tENS5_IJlSC_lEEESJ_SK_NS4_8TiledMMAINS4_8MMA_AtomIJNS4_10MMA_TraitsINS4_19SM100_MMA_F8F6F4_SSEJSJ_SJ_fSF_SG_NS4_17integral_constantINS4_4UMMA5MajorELSR_0EEESS_NSP_INSQ_7ScaleInELST_0EEESU_EEEEEENS4_6LayoutINS5_IJSC_SC_SC_EEENS5_IJNSA_ILi0EEESZ_SZ_EEEEENS5_IJNS4_10UnderscoreES12_S12_EEEEENS4_13SM90_TMA_LOADENS4_14ComposedLayoutINS4_7SwizzleILi3ELi4ELi3EEENS4_18smem_ptr_flag_bitsILi8EEENSX_INS5_IJSB_SH_EEENS5_IJSH_SC_EEEEEEEvNS4_8identityENS4_23SM90_TMA_LOAD_MULTICASTES1E_vS1F_EENS_8epilogue10collective18CollectiveEpilogueINS1I_23Sm100TmaWarpSpecializedILi4ELi2ELi32ELb0ELb0EEEJSI_NS5_IJNSX_ISF_SC_EES1N_EEESJ_SK_SJ_SK_NS1I_6fusion15FusionCallbacksIS1M_NS1P_17LinearCombinationISJ_fSJ_fLNS_15FloatRoundStyleE2EEESI_S1O_JEEENS4_5SM1004TMEM4LOAD26SM100_TMEM_LOAD_16dp32b32xES15_NS16_INS17_ILi2ELi4ELi3EEES1A_NSX_INS5_IJSB_SF_EEENS5_IJSF_SC_EEEEEEENS4_39AutoVectorizingCopyWithAssumedAlignmentILi128EEENS4_14SM90_TMA_STOREES23_S25_S25_EEEvvEEEEvNT_6ParamsE:
[----:B------:R-:W1:Y:S01]  /*0000*/  LDC R1, c[0x0][0x37c] ;  /* 0x0000df00ff017b82 */ /* 0x000e620000000800 */
[----:B------:R-:W2:Y:S01]  /*0010*/  S2R R95, SR_TID.X ;  /* 0x00000000005f7919 */ /* 0x000ea20000002100 */
[----:B------:R-:W3:Y:S01]  /*0020*/  LDCU.64 UR8, c[0x0][0x890] ;  /* 0x00011200ff0877ac */ /* 0x000ee20008000a00 */
[----:B------:R-:W-:Y:S02]  /*0030*/  PRMT R85, RZ, 0x7610, R85 ;  /* 0x00007610ff557816 */ /* 0x000fe40000000055 */
[----:B------:R-:W-:Y:S01]  /*0040*/  ELECT P3, URZ, PT ;  /* 0x0000000000ff782f */ /* 0x000fe20003860000 */
[----:B---3--:R-:W-:-:S04]  /*0050*/  UISETP.NE.U32.AND UP0, UPT, UR8, URZ, UPT ;  /* 0x000000ff0800728c */ /* 0x008fc8000bf05070 */
[----:B------:R-:W-:Y:S01]  /*0060*/  UISETP.NE.AND.EX UP0, UPT, UR9, URZ, UPT, UP0 ;  /* 0x000000ff0900728c */ /* 0x000fe2000bf05300 */
[----:B--2---:R-:W-:-:S05]  /*0070*/  SHF.R.U32.HI R86, RZ, 0x5, R95 ;  /* 0x00000005ff567819 */ /* 0x004fca000001165f */
[----:B------:R-:W2:Y:S02]  /*0080*/  SHFL.IDX PT, R0, R86, RZ, 0x1f ;  /* 0x00001fff56007589 */ /* 0x000ea400000e0000 */
[----:B--2---:R-:W-:Y:S01]  /*0090*/  R2UR UR18, R0 ;  /* 0x00000000001272ca */ /* 0x004fe200000e0000 */
[----:B-1----:R-:W-:-:S14]  /*00a0*/  BRA.U UP0, `(.L_x_0) ;  /* 0x0000000100307547 */ /* 0x002fdc000b800000 */
[----:B------:R-:W1:Y:S02]  /*00b0*/  LDCU.64 UR4, c[0x0][0x888] ;  /* 0x00011100ff0477ac */ /* 0x000e640008000a00 */
[----:B-1----:R-:W-:-:S04]  /*00c0*/  UISETP.NE.U32.AND UP0, UPT, UR4, URZ, UPT ;  /* 0x000000ff0400728c */ /* 0x002fc8000bf05070 */
[----:B------:R-:W-:-:S09]  /*00d0*/  UISETP.NE.AND.EX UP0, UPT, UR5, URZ, UPT, UP0 ;  /* 0x000000ff0500728c */ /* 0x000fd2000bf05300 */
[----:B------:R-:W-:Y:S05]  /*00e0*/  BRA.U !UP0, `(.L_x_1) ;  /* 0x0000000108147547 */ /* 0x000fea000b800000 */
[----:B------:R-:W1:Y:S01]  /*00f0*/  LDC.64 R2, c[0x0][0x888] ;  /* 0x00022200ff027b82 */ /* 0x000e620000000a00 */
[----:B------:R-:W1:Y:S02]  /*0100*/  LDCU.64 UR4, c[0x0][0x358] ;  /* 0x00006b00ff0477ac */ /* 0x000e640008000a00 */
[----:B-1----:R1:W5:Y:S01]  /*0110*/  LDG.E R41, desc[UR4][R2.64] ;  /* 0x0000000402297981 */ /* 0x002362000c1e1900 */
[----:B------:R-:W-:Y:S01]  /*0120*/  HFMA2 R85, -RZ, RZ, 0, 5.9604644775390625e-08 ;  /* 0x00000001ff557431 */ /* 0x000fe200000001ff */
[----:B------:R-:W-:Y:S05]  /*0130*/  BRA `(.L_x_0) ;  /* 0x00000000000c7947 */ /* 0x000fea0003800000 */
.L_x_1:
[----:B------:R-:W1:Y:S01]  /*0140*/  LDCU UR4, c[0x0][0x880] ;  /* 0x00011000ff0477ac */ /* 0x000e620008000800 */
[----:B------:R-:W-:Y:S01]  /*0150*/  HFMA2 R85, -RZ, RZ, 0, 5.9604644775390625e-08 ;  /* 0x00000001ff557431 */ /* 0x000fe200000001ff */
[----:B-1----:R-:W-:-:S07]  /*0160*/  MOV R41, UR4 ;  /* 0x0000000400297c02 */ /* 0x002fce0008000f00 */
.L_x_0:
[----:B------:R-:W2:Y:S02]  /*0170*/  LDCU.64 UR4, c[0x0][0x8b0] ;  /* 0x00011600ff0477ac */ /* 0x000ea40008000a00 */
[----:B--2---:R-:W-:-:S04]  /*0180*/  UISETP.NE.U32.AND UP0, UPT, UR4, URZ, UPT ;  /* 0x000000ff0400728c */ /* 0x004fc8000bf05070 */
[----:B------:R-:W-:-:S09]  /*0190*/  UISETP.NE.AND.EX UP0, UPT, UR5, URZ, UPT, UP0 ;  /* 0x000000ff0500728c */ /* 0x000fd2000bf05300 */
[----:B------:R-:W-:Y:S05]  /*01a0*/  BRA.U UP0, `(.L_x_2) ;  /* 0x0000000100287547 */ /* 0x000fea000b800000 */
[----:B------:R-:W2:Y:S02]  /*01b0*/  LDCU.64 UR4, c[0x0][0x8a8] ;  /* 0x00011500ff0477ac */ /* 0x000ea40008000a00 */
[----:B--2---:R-:W-:-:S04]  /*01c0*/  UISETP.NE.U32.AND UP0, UPT, UR4, URZ, UPT ;  /* 0x000000ff0400728c */ /* 0x004fc8000bf05070 */
[----:B------:R-:W-:-:S09]  /*01d0*/  UISETP.NE.AND.EX UP0, UPT, UR5, URZ, UPT, UP0 ;  /* 0x000000ff0500728c */ /* 0x000fd2000bf05300 */
[----:B------:R-:W-:Y:S05]  /*01e0*/  BRA.U !UP0, `(.L_x_3) ;  /* 0x0000000108107547 */ /* 0x000fea000b800000 */
[----:B------:R-:W2:Y:S01]  /*01f0*/  LDC.64 R38, c[0x0][0x8a8] ;  /* 0x00022a00ff267b82 */ /* 0x000ea20000000a00 */
[----:B------:R-:W2:Y:S02]  /*0200*/  LDCU.64 UR4, c[0x0][0x358] ;  /* 0x00006b00ff0477ac */ /* 0x000ea40008000a00 */
[----:B--2---:R2:W5:Y:S01]  /*0210*/  LDG.E R38, desc[UR4][R38.64] ;  /* 0x0000000426267981 */ /* 0x004562000c1e1900 */
[----:B------:R-:W-:Y:S05]  /*0220*/  BRA `(.L_x_2) ;  /* 0x0000000000087947 */ /* 0x000fea0003800000 */
.L_x_3:
[----:B------:R-:W2:Y:S02]  /*0230*/  LDCU UR4, c[0x0][0x8a0] ;  /* 0x00011400ff0477ac */ /* 0x000ea40008000800 */
[----:B--2---:R-:W-:Y:S02]  /*0240*/  MOV R38, UR4 ;  /* 0x0000000400267c02 */ /* 0x004fe40008000f00 */
.L_x_2:
[----:B------:R-:W-:Y:S01]  /*0250*/  IMAD.U32 R0, RZ, RZ, UR18 ;  /* 0x00000012ff007e24 */ /* 0x000fe2000f8e00ff */
[----:B------:R-:W-:Y:S04]  /*0260*/  BSSY.RECONVERGENT B0, `(.L_x_4) ;  /* 0x000000c000007945 */ /* 0x000fe80003800200 */
[C---:B------:R-:W-:Y:S02]  /*0270*/  ISETP.NE.OR P1, PT, R0.reuse, 0x1, !P3 ;  /* 0x000000010000780c */ /* 0x040fe40005f25670 */
[----:B------:R-:W-:-:S11]  /*0280*/  ISETP.NE.OR P0, PT, R0, 0x3, !P3 ;  /* 0x000000030000780c */ /* 0x000fd60005f05670 */
[----:B------:R-:W-:Y:S05]  /*0290*/  @P1 BRA `(.L_x_5) ;  /* 0x0000000000201947 */ /* 0x000fea0003800000 */
[----:B------:R-:W3:Y:S02]  /*02a0*/  LDCU.64 UR4, c[0x0][0x348] ;  /* 0x00006900ff0477ac */ /* 0x000ee40008000a00 */
[----:B---3--:R-:W-:Y:S02]  /*02b0*/  UIADD3 UR6, UP1, UPT, UR4, 0x80, URZ ;  /* 0x0000008004067890 */ /* 0x008fe4000ff3e0ff */
[----:B------:R-:W-:Y:S02]  /*02c0*/  UIADD3 UR4, UP0, UPT, UR4, 0x180, URZ ;  /* 0x0000018004047890 */ /* 0x000fe4000ff1e0ff */
[----:B------:R-:W-:Y:S02]  /*02d0*/  UIADD3.X UR7, UPT, UPT, URZ, UR5, URZ, UP1, !UPT ;  /* 0x00000005ff077290 */ /* 0x000fe40008ffe4ff */
[----:B------:R-:W-:-:S07]  /*02e0*/  UIADD3.X UR5, UPT, UPT, URZ, UR5, URZ, UP0, !UPT ;  /* 0x00000005ff057290 */ /* 0x000fce00087fe4ff */
[----:B------:R3:W-:Y:S02]  /*02f0*/  UTMACCTL.PF [UR6] ;  /* 0x00000000060079b9 */ /* 0x0007e40008040000 */
[----:B------:R3:W-:Y:S02]  /*0300*/  UTMACCTL.PF [UR4] ;  /* 0x00000000040079b9 */ /* 0x0007e40008040000 */
[----:B---3--:R-:W-:Y:S01]  /*0310*/  NOP ;  /* 0x0000000000007918 */ /* 0x008fe20000000000 */
.L_x_5:
[----:B------:R-:W-:Y:S05]  /*0320*/  BSYNC.RECONVERGENT B0 ;  /* 0x0000000000007941 */ /* 0x000fea0003800200 */
.L_x_4:
[----:B------:R-:W-:Y:S04]  /*0330*/  BSSY.RECONVERGENT B0, `(.L_x_6) ;  /* 0x000000a000007945 */ /* 0x000fe80003800200 */
        /* <DEDUP_REMOVED lines=9> */
.L_x_7:
[----:B------:R-:W-:Y:S05]  /*03d0*/  BSYNC.RECONVERGENT B0 ;  /* 0x0000000000007941 */ /* 0x000fea0003800200 */
.L_x_6:
[----:B------:R-:W3:Y:S01]  /*03e0*/  LDCU.64 UR4, c[0x0][0x888] ;  /* 0x00011100ff0477ac */ /* 0x000ee20008000a00 */
[----:B------:R-:W-:Y:S02]  /*03f0*/  UISETP.EQ.U32.AND UP2, UPT, UR8, URZ, UPT ;  /* 0x000000ff0800728c */ /* 0x000fe4000bf42070 */
[----:B------:R-:W-:Y:S02]  /*0400*/  UPLOP3.LUT UP3, UPT, UPT, UPT, UPT, 0x80, 0x8 ;  /* 0x000000000008789c */ /* 0x000fe40003f6f070 */
[----:B---3--:R-:W-:-:S04]  /*0410*/  UISETP.NE.U32.AND UP0, UPT, UR4, URZ, UPT ;  /* 0x000000ff0400728c */ /* 0x008fc8000bf05070 */
[----:B------:R-:W-:-:S04]  /*0420*/  UISETP.NE.AND.EX UP1, UPT, UR5, URZ, UPT, UP0 ;  /* 0x000000ff0500728c */ /* 0x000fc8000bf25300 */
[----:B------:R-:W-:-:S04]  /*0430*/  UISETP.EQ.OR.EX UP4, UPT, UR9, URZ, !UP1, UP2 ;  /* 0x000000ff0900728c */ /* 0x000fc8000cf82720 */
[----:B------:R-:W-:-:S06]  /*0440*/  UP2UR UR4, UPR, URZ, 0x10 ;  /* 0x00000010ff047883 */ /* 0x000fcc0008000000 */
[----:B------:R-:W-:Y:S01]  /*0450*/  MOV R88, UR4 ;  /* 0x0000000400587c02 */ /* 0x000fe20008000f00 */
[----:B------:R-:W-:Y:S06]  /*0460*/  BRA.U !UP4, `(.L_x_8) ;  /* 0x000000010c207547 */ /* 0x000fec000b800000 */
[----:B------:R-:W-:Y:S01]  /*0470*/  UISETP.NE.U32.AND UP2, UPT, UR8, URZ, UPT ;  /* 0x000000ff0800728c */ /* 0x000fe2000bf45070 */
[----:B-----5:R-:W-:Y:S01]  /*0480*/  FSETP.NEU.AND P0, PT, R41, RZ, PT ;  /* 0x000000ff2900720b */ /* 0x020fe20003f0d000 */
[----:B------:R-:W-:Y:S02]  /*0490*/  USEL UR4, URZ, 0xffffffff, UP1 ;  /* 0xffffffffff047887 */ /* 0x000fe40008800000 */
[----:B------:R-:W-:-:S10]  /*04a0*/  UISETP.NE.AND.EX UP2, UPT, UR9, URZ, UPT, UP2 ;  /* 0x000000ff0900728c */ /* 0x000fd4000bf45320 */
[----:B------:R-:W-:Y:S01]  /*04b0*/  VOTEU.ANY UP0, P0 ;  /* 0x0000000000ff7886 */ /* 0x000fe20000000100 */
[----:B------:R-:W-:-:S04]  /*04c0*/  @!UP2 USEL UR4, URZ, 0xffffffff, UP0 ;  /* 0xffffffffff04a887 */ /* 0x000fc80008000000 */
[----:B------:R-:W-:-:S04]  /*04d0*/  ULOP3.LUT UR4, UR4, 0x1, URZ, 0xc0, !UPT ;  /* 0x0000000104047892 */ /* 0x000fc8000f8ec0ff */
[----:B------:R-:W-:-:S11]  /*04e0*/  UISETP.NE.U32.AND UP3, UPT, UR4, 0x1, UPT ;  /* 0x000000010400788c */ /* 0x000fd6000bf65070 */
.L_x_8:
[----:B-1----:R-:W1:Y:S01]  /*04f0*/  SHFL.IDX PT, R2, R86, RZ, 0x1f ;  /* 0x00001fff56027589 */ /* 0x002e6200000e0000 */
[----:B------:R-:W-:Y:S01]  /*0500*/  UISETP.NE.AND UP6, UPT, UR18, 0x2, UPT ;  /* 0x000000021200788c */ /* 0x000fe2000bfc5270 */
[----:B-1----:R-:W-:-:S13]  /*0510*/  ISETP.NE.AND P0, PT, R2, RZ, PT ;  /* 0x000000ff0200720c */ /* 0x002fda0003f05270 */
[----:B------:R-:W-:Y:S05]  /*0520*/  @P0 BRA `(.L_x_9) ;  /* 0x0000000000600947 */ /* 0x000fea0003800000 */
[----:B------:R-:W1:Y:S01]  /*0530*/  S2UR UR4, SR_CgaCtaId ;  /* 0x00000000000479c3 */ /* 0x000e620000008800 */
[----:B------:R-:W-:Y:S01]  /*0540*/  UMOV UR5, 0x400 ;  /* 0x0000040000057882 */ /* 0x000fe20000000000 */
[----:B------:R-:W-:Y:S01]  /*0550*/  UMOV UR8, 0x1 ;  /* 0x0000000100087882 */ /* 0x000fe20000000000 */
[----:B------:R-:W-:Y:S01]  /*0560*/  UMOV UR6, 0x8 ;  /* 0x0000000800067882 */ /* 0x000fe20000000000 */
[----:B------:R-:W-:-:S04]  /*0570*/  UIADD3 UR8, UPT, UPT, -UR8, 0x100000, URZ ;  /* 0x0010000008087890 */ /* 0x000fc8000fffe1ff */
[----:B------:R-:W-:Y:S02]  /*0580*/  USHF.L.U32 UR9, UR8, 0xb, URZ ;  /* 0x0000000b08097899 */ /* 0x000fe400080006ff */
[----:B------:R-:W-:Y:S02]  /*0590*/  USHF.L.U32 UR8, UR8, 0x1, URZ ;  /* 0x0000000108087899 */ /* 0x000fe400080006ff */
[----:B------:R-:W-:-:S04]  /*05a0*/  UIADD3 UR6, UPT, UPT, -UR6, 0x100000, URZ ;  /* 0x0010000006067890 */ /* 0x000fc8000fffe1ff */
[----:B------:R-:W-:Y:S02]  /*05b0*/  USHF.L.U32 UR7, UR6, 0xb, URZ ;  /* 0x0000000b06077899 */ /* 0x000fe400080006ff */
[----:B------:R-:W-:Y:S01]  /*05c0*/  USHF.L.U32 UR6, UR6, 0x1, URZ ;  /* 0x0000000106067899 */ /* 0x000fe200080006ff */
[----:B------:R-:W-:Y:S01]  /*05d0*/  ELECT P0, URZ, PT ;  /* 0x0000000000ff782f */ /* 0x000fe20003800000 */
[----:B-1----:R-:W-:Y:S01]  /*05e0*/  ULEA UR4, UR4, UR5, 0x18 ;  /* 0x0000000504047291 */ /* 0x002fe2000f8ec0ff */
[----:B------:R-:W1:Y:S11]  /*05f0*/  FENCE.VIEW.ASYNC.S ;  /* 0x00000000000073c6 */ /* 0x000e760000000000 */
[----:B-1----:R1:W3:Y:S01]  /*0600*/  SYNCS.EXCH.64 URZ, [UR4], UR8 ;  /* 0x0000000804ff75b2 */ /* 0x0022e20008000100 */
[----:B------:R1:W4:Y:S01]  /*0610*/  SYNCS.EXCH.64 URZ, [UR4+0x28], UR6 ;  /* 0x0000280604ff75b2 */ /* 0x0003220008000100 */
[----:B------:R1:W1:Y:S01]  /*0620*/  SYNCS.EXCH.64 URZ, [UR4+0x8], UR8 ;  /* 0x0000080804ff75b2 */ /* 0x0002620008000100 */
[----:B------:R1:W1:Y:S01]  /*0630*/  SYNCS.EXCH.64 URZ, [UR4+0x30], UR6 ;  /* 0x0000300604ff75b2 */ /* 0x0002620008000100 */
[----:B------:R1:W1:Y:S01]  /*0640*/  SYNCS.EXCH.64 URZ, [UR4+0x10], UR8 ;  /* 0x0000100804ff75b2 */ /* 0x0002620008000100 */
[----:B------:R1:W1:Y:S01]  /*0650*/  SYNCS.EXCH.64 URZ, [UR4+0x38], UR6 ;  /* 0x0000380604ff75b2 */ /* 0x0002620008000100 */
[----:B------:R1:W1:Y:S01]  /*0660*/  SYNCS.EXCH.64 URZ, [UR4+0x18], UR8 ;  /* 0x0000180804ff75b2 */ /* 0x0002620008000100 */
[----:B------:R1:W1:Y:S01]  /*0670*/  SYNCS.EXCH.64 URZ, [UR4+0x40], UR6 ;  /* 0x0000400604ff75b2 */ /* 0x0002620008000100 */
[----:B------:R1:W1:Y:S01]  /*0680*/  SYNCS.EXCH.64 URZ, [UR4+0x20], UR8 ;  /* 0x0000200804ff75b2 */ /* 0x0002620008000100 */
[----:B------:R1:W1:Y:S01]  /*0690*/  SYNCS.EXCH.64 URZ, [UR4+0x48], UR6 ;  /* 0x0000480604ff75b2 */ /* 0x0002620008000100 */
[----:B------:R-:W-:Y:S01]  /*06a0*/  NOP ;  /* 0x0000000000007918 */ /* 0x000fe20000000000 */
.L_x_9:
[----:B------:R-:W2:Y:S01]  /*06b0*/  SHFL.IDX PT, R2, R86, RZ, 0x1f ;  /* 0x00001fff56027589 */ /* 0x000ea200000e0000 */
[----:B------:R-:W-:Y:S01]  /*06c0*/  NOP ;  /* 0x0000000000007918 */ /* 0x000fe20000000000 */
[----:B--2---:R-:W-:-:S13]  /*06d0*/  ISETP.NE.AND P0, PT, R2, 0x1, PT ;  /* 0x000000010200780c */ /* 0x004fda0003f05270 */
[----:B------:R-:W-:Y:S05]  /*06e0*/  @P0 BRA `(.L_x_10) ;  /* 0x0000000000580947 */ /* 0x000fea0003800000 */
[----:B-1----:R-:W1:Y:S01]  /*06f0*/  S2UR UR4, SR_CgaCtaId ;  /* 0x00000000000479c3 */ /* 0x002e620000008800 */
        /* <DEDUP_REMOVED lines=12> */
[----:B-1----:R2:W1:Y:S01]  /*07c0*/  SYNCS.EXCH.64 URZ, [UR4+0x50], UR8 ;  /* 0x0000500804ff75b2 */ /* 0x0024620008000100 */
[----:B------:R2:W1:Y:S01]  /*07d0*/  SYNCS.EXCH.64 URZ, [UR4+0x70], UR6 ;  /* 0x0000700604ff75b2 */ /* 0x0004620008000100 */
[----:B------:R2:W1:Y:S01]  /*07e0*/  SYNCS.EXCH.64 URZ, [UR4+0x58], UR8 ;  /* 0x0000580804ff75b2 */ /* 0x0004620008000100 */
[----:B------:R2:W1:Y:S01]  /*07f0*/  SYNCS.EXCH.64 URZ, [UR4+0x78], UR6 ;  /* 0x0000780604ff75b2 */ /* 0x0004620008000100 */
[----:B------:R2:W1:Y:S01]  /*0800*/  SYNCS.EXCH.64 URZ, [UR4+0x60], UR8 ;  /* 0x0000600804ff75b2 */ /* 0x0004620008000100 */
[----:B------:R2:W1:Y:S01]  /*0810*/  SYNCS.EXCH.64 URZ, [UR4+0x80], UR6 ;  /* 0x0000800604ff75b2 */ /* 0x0004620008000100 */
[----:B------:R2:W1:Y:S01]  /*0820*/  SYNCS.EXCH.64 URZ, [UR4+0x68], UR8 ;  /* 0x0000680804ff75b2 */ /* 0x0004620008000100 */
[----:B------:R2:W1:Y:S02]  /*0830*/  SYNCS.EXCH.64 URZ, [UR4+0x88], UR6 ;  /* 0x0000880604ff75b2 */ /* 0x0004640008000100 */
[----:B--2---:R-:W-:Y:S01]  /*0840*/  NOP ;  /* 0x0000000000007918 */ /* 0x004fe20000000000 */
.L_x_10:
[----:B------:R-:W2:Y:S01]  /*0850*/  SHFL.IDX PT, R2, R86, RZ, 0x1f ;  /* 0x00001fff56027589 */ /* 0x000ea200000e0000 */
[----:B------:R-:W-:Y:S01]  /*0860*/  NOP ;  /* 0x0000000000007918 */ /* 0x000fe20000000000 */
[----:B--2---:R-:W-:-:S13]  /*0870*/  ISETP.NE.AND P0, PT, R2, 0x3, PT ;  /* 0x000000030200780c */ /* 0x004fda0003f05270 */
[----:B------:R-:W-:Y:S05]  /*0880*/  @P0 BRA `(.L_x_11) ;  /* 0x0000000000300947 */ /* 0x000fea0003800000 */
[----:B-1----:R-:W1:Y:S01]  /*0890*/  S2UR UR4, SR_CgaCtaId ;  /* 0x00000000000479c3 */ /* 0x002e620000008800 */
[----:B------:R-:W-:Y:S01]  /*08a0*/  UMOV UR6, 0x400 ;  /* 0x0000040000067882 */ /* 0x000fe20000000000 */
[----:B------:R-:W-:Y:S01]  /*08b0*/  UMOV UR5, 0x20 ;  /* 0x0000002000057882 */ /* 0x000fe20000000000 */
[----:B------:R-:W-:Y:S01]  /*08c0*/  ELECT P0, URZ, PT ;  /* 0x0000000000ff782f */ /* 0x000fe20003800000 */
[----:B-1----:R-:W-:Y:S02]  /*08d0*/  ULEA UR6, UR4, UR6, 0x18 ;  /* 0x0000000604067291 */ /* 0x002fe4000f8ec0ff */
[----:B------:R-:W-:-:S04]  /*08e0*/  UIADD3 UR4, UPT, UPT, -UR5, 0x100000, URZ ;  /* 0x0010000005047890 */ /* 0x000fc8000fffe1ff */
[----:B------:R-:W-:Y:S02]  /*08f0*/  USHF.L.U32 UR5, UR4, 0xb, URZ ;  /* 0x0000000b04057899 */ /* 0x000fe400080006ff */
[----:B------:R-:W-:Y:S01]  /*0900*/  USHF.L.U32 UR4, UR4, 0x1, URZ ;  /* 0x0000000104047899 */ /* 0x000fe200080006ff */
[----:B------:R-:W1:Y:S11]  /*0910*/  FENCE.VIEW.ASYNC.S ;  /* 0x00000000000073c6 */ /* 0x000e760000000000 */
[----:B-1----:R2:W1:Y:S01]  /*0920*/  SYNCS.EXCH.64 URZ, [UR6+0x90], UR4 ;  /* 0x0000900406ff75b2 */ /* 0x0024620008000100 */
[----:B------:R2:W1:Y:S02]  /*0930*/  SYNCS.EXCH.64 URZ, [UR6+0x98], UR4 ;  /* 0x0000980406ff75b2 */ /* 0x0004640008000100 */
[----:B--2---:R-:W-:Y:S01]  /*0940*/  NOP ;  /* 0x0000000000007918 */ /* 0x004fe20000000000 */
.L_x_11:
[----:B------:R-:W2:Y:S01]  /*0950*/  SHFL.IDX PT, R2, R86, RZ, 0x1f ;  /* 0x00001fff56027589 */ /* 0x000ea200000e0000 */
[----:B------:R-:W-:Y:S01]  /*0960*/  NOP ;  /* 0x0000000000007918 */ /* 0x000fe20000000000 */
[----:B--2---:R-:W-:-:S13]  /*0970*/  ISETP.NE.AND P0, PT, R2, 0x4, PT ;  /* 0x000000040200780c */ /* 0x004fda0003f05270 */
[----:B------:R-:W-:Y:S05]  /*0980*/  @P0 BRA `(.L_x_12) ;  /* 0x00000000004c0947 */ /* 0x000fea0003800000 */
[----:B-1----:R-:W1:Y:S01]  /*0990*/  S2UR UR6, SR_CgaCtaId ;  /* 0x00000000000679c3 */ /* 0x002e620000008800 */
[----:B------:R-:W-:Y:S01]  /*09a0*/  UMOV UR4, 0x720 ;  /* 0x0000072000047882 */ /* 0x000fe20000000000 */
[----:B------:R-:W-:Y:S01]  /*09b0*/  UMOV UR5, 0x400 ;  /* 0x0000040000057882 */ /* 0x000fe20000000000 */
[----:B------:R-:W-:Y:S01]  /*09c0*/  USEL UR4, UR4, 0x620, UP3 ;  /* 0x0000062004047887 */ /* 0x000fe20009800000 */
[----:B------:R-:W-:Y:S01]  /*09d0*/  UMOV UR8, 0x1 ;  /* 0x0000000100087882 */ /* 0x000fe20000000000 */
[----:B------:R-:W-:Y:S01]  /*09e0*/  ELECT P0, URZ, PT ;  /* 0x0000000000ff782f */ /* 0x000fe20003800000 */
[----:B------:R-:W-:-:S04]  /*09f0*/  UIADD3 UR8, UPT, UPT, -UR8, 0x100000, URZ ;  /* 0x0010000008087890 */ /* 0x000fc8000fffe1ff */
[----:B------:R-:W-:Y:S02]  /*0a00*/  USHF.L.U32 UR9, UR8, 0xb, URZ ;  /* 0x0000000b08097899 */ /* 0x000fe400080006ff */
[----:B------:R-:W-:Y:S02]  /*0a10*/  USHF.L.U32 UR8, UR8, 0x1, URZ ;  /* 0x0000000108087899 */ /* 0x000fe400080006ff */
[----:B-1----:R-:W-:Y:S02]  /*0a20*/  ULEA UR6, UR6, UR5, 0x18 ;  /* 0x0000000506067291 */ /* 0x002fe4000f8ec0ff */
[----:B------:R-:W-:-:S04]  /*0a30*/  UIADD3 UR4, UPT, UPT, -UR4, 0x100000, URZ ;  /* 0x0010000004047890 */ /* 0x000fc8000fffe1ff */
[----:B------:R-:W-:Y:S02]  /*0a40*/  USHF.L.U32 UR5, UR4, 0xb, URZ ;  /* 0x0000000b04057899 */ /* 0x000fe400080006ff */
[----:B------:R-:W-:Y:S01]  /*0a50*/  USHF.L.U32 UR4, UR4, 0x1, URZ ;  /* 0x0000000104047899 */ /* 0x000fe200080006ff */
[----:B------:R-:W1:Y:S03]  /*0a60*/  FENCE.VIEW.ASYNC.S ;  /* 0x00000000000073c6 */ /* 0x000e660000000000 */
[----:B-1----:R2:W1:Y:S08]  /*0a70*/  SYNCS.EXCH.64 URZ, [UR6+0xa0], UR8 ;  /* 0x0000a00806ff75b2 */ /* 0x0024700008000100 */
[----:B------:R2:W1:Y:S01]  /*0a80*/  SYNCS.EXCH.64 URZ, [UR6+0xb0], UR4 ;  /* 0x0000b00406ff75b2 */ /* 0x0004620008000100 */
[----:B------:R2:W1:Y:S01]  /*0a90*/  SYNCS.EXCH.64 URZ, [UR6+0xa8], UR8 ;  /* 0x0000a80806ff75b2 */ /* 0x0004620008000100 */
[----:B------:R2:W1:Y:S02]  /*0aa0*/  SYNCS.EXCH.64 URZ, [UR6+0xb8], UR4 ;  /* 0x0000b80406ff75b2 */ /* 0x0004640008000100 */
[----:B--2---:R-:W-:Y:S01]  /*0ab0*/  NOP ;  /* 0x0000000000007918 */ /* 0x004fe20000000000 */
.L_x_12:
        /* <DEDUP_REMOVED lines=26> */
.L_x_13:
[----:B------:R-:W2:Y:S01]  /*0c60*/  SHFL.IDX PT, R2, R86, RZ, 0x1f ;  /* 0x00001fff56027589 */ /* 0x000ea200000e0000 */
[----:B------:R-:W-:Y:S01]  /*0c70*/  NOP ;  /* 0x0000000000007918 */ /* 0x000fe20000000000 */
[----:B--2---:R-:W-:-:S13]  /*0c80*/  ISETP.NE.AND P0, PT, R2, 0x3, PT ;  /* 0x000000030200780c */ /* 0x004fda0003f05270 */
[----:B------:R-:W-:Y:S05]  /*0c90*/  @P0 BRA `(.L_x_14) ;  /* 0x0000000000380947 */ /* 0x000fea0003800000 */
[----:B------:R-:W2:Y:S01]  /*0ca0*/  S2UR UR5, SR_CgaCtaId ;  /* 0x00000000000579c3 */ /* 0x000ea20000008800 */
[----:B-1----:R-:W-:Y:S01]  /*0cb0*/  UMOV UR4, 0x400 ;  /* 0x0000040000047882 */ /* 0x002fe20000000000 */
[----:B------:R-:W-:Y:S01]  /*0cc0*/  UMOV UR6, 0x20 ;  /* 0x0000002000067882 */ /* 0x000fe20000000000 */
[----:B------:R-:W-:Y:S01]  /*0cd0*/  ELECT P0, URZ, PT ;  /* 0x0000000000ff782f */ /* 0x000fe20003800000 */
[----:B------:R-:W-:-:S04]  /*0ce0*/  UIADD3 UR6, UPT, UPT, -UR6, 0x100000, URZ ;  /* 0x0010000006067890 */ /* 0x000fc8000fffe1ff */
[----:B------:R-:W-:Y:S02]  /*0cf0*/  USHF.L.U32 UR7, UR6, 0xb, URZ ;  /* 0x0000000b06077899 */ /* 0x000fe400080006ff */
[----:B------:R-:W-:Y:S02]  /*0d00*/  USHF.L.U32 UR6, UR6, 0x1, URZ ;  /* 0x0000000106067899 */ /* 0x000fe400080006ff */
[----:B--2---:R-:W-:Y:S01]  /*0d10*/  ULEA UR4, UR5, UR4, 0x18 ;  /* 0x0000000405047291 */ /* 0x004fe2000f8ec0ff */
[----:B------:R-:W1:Y:S11]  /*0d20*/  FENCE.VIEW.ASYNC.S ;  /* 0x00000000000073c6 */ /* 0x000e760000000000 */
[----:B-1----:R2:W1:Y:S01]  /*0d30*/  SYNCS.EXCH.64 URZ, [UR4+0x100], UR6 ;  /* 0x0001000604ff75b2 */ /* 0x0024620008000100 */
[----:B------:R2:W1:Y:S01]  /*0d40*/  SYNCS.EXCH.64 URZ, [UR4+0x110], UR6 ;  /* 0x0001100604ff75b2 */ /* 0x0004620008000100 */
[----:B------:R2:W1:Y:S01]  /*0d50*/  SYNCS.EXCH.64 URZ, [UR4+0x108], UR6 ;  /* 0x0001080604ff75b2 */ /* 0x0004620008000100 */
[----:B------:R2:W1:Y:S02]  /*0d60*/  SYNCS.EXCH.64 URZ, [UR4+0x118], UR6 ;  /* 0x0001180604ff75b2 */ /* 0x0004640008000100 */
[----:B--2---:R-:W-:Y:S01]  /*0d70*/  NOP ;  /* 0x0000000000007918 */ /* 0x004fe20000000000 */
.L_x_14:
[----:B-1----:R-:W1:Y:S01]  /*0d80*/  LDCU UR4, c[0x0][0x36c] ;  /* 0x00006d80ff0477ac */ /* 0x002e620008000800 */
[----:B------:R-:W-:Y:S01]  /*0d90*/  ISETP.NE.OR P3, PT, R0, 0x2, !P3 ;  /* 0x000000020000780c */ /* 0x000fe20005f65670 */
[----:B------:R-:W-:Y:S01]  /*0da0*/  NOP ;  /* 0x0000000000007918 */ /* 0x000fe20000000000 */
[----:B------:R-:W-:Y:S01]  /*0db0*/  LOP3.LUT R0, R95, 0x1f, RZ, 0xc0, !PT ;  /* 0x0000001f5f007812 */ /* 0x000fe200078ec0ff */
[----:B------:R-:W-:Y:S02]  /*0dc0*/  UISETP.NE.AND UP4, UPT, UR18, URZ, UPT ;  /* 0x000000ff1200728c */ /* 0x000fe4000bf85270 */
[----:B-1----:R-:W-:-:S09]  /*0dd0*/  UISETP.EQ.U32.AND UP5, UPT, UR4, 0x1, UPT ;  /* 0x000000010400788c */ /* 0x002fd2000bfa2070 */
[----:B------:R-:W-:Y:S05]  /*0de0*/  BRA.U !UP5, `(.L_x_15) ;  /* 0x000000010d087547 */ /* 0x000fea000b800000 */
[----:B---34-:R-:W-:Y:S01]  /*0df0*/  UCGABAR_ARV ;  /* 0x00000000000079c7 */ /* 0x018fe20008000000 */
[----:B------:R-:W-:Y:S05]  /*0e00*/  BRA `(.L_x_16) ;  /* 0x0000000000047947 */ /* 0x000fea0003800000 */
.L_x_15:
[----:B---34-:R-:W-:Y:S01]  /*0e10*/  NOP ;  /* 0x0000000000007918 */ /* 0x018fe20000000000 */
.L_x_16:
[----:B------:R-:W1:Y:S01]  /*0e20*/  S2UR UR30, SR_CTAID.X ;  /* 0x00000000001e79c3 */ /* 0x000e620000002500 */
[----:B------:R-:W-:-:S05]  /*0e30*/  CS2R.32 R87, SR_CgaSize ;  /* 0x0000000000577805 */ /* 0x000fca0000008a00 */
[----:B------:R-:W-:-:S05]  /*0e40*/  IMAD R87, R87, -0xa0, RZ ;  /* 0xffffff6057577824 */ /* 0x000fca00078e02ff */
[----:B------:R-:W-:-:S14]  /*0e50*/  R2UR UR5, R87 ;  /* 0x00000000570572ca */ /* 0x000fdc00000e0000 */
[----:B------:R-:W2:Y:S01]  /*0e60*/  LDCU UR5, c[0x0][UR5+0x2b0] ;  /* 0x00005600050577ac */ /* 0x000ea20008000800 */
[----:B------:R-:W-:-:S05]  /*0e70*/  CS2R.32 R87, SR_CgaSize ;  /* 0x0000000000577805 */ /* 0x000fca0000008a00 */
[----:B------:R-:W-:-:S05]  /*0e80*/  IMAD R87, R87, -0xa0, RZ ;  /* 0xffffff6057577824 */ /* 0x000fca00078e02ff */
[----:B------:R-:W-:-:S14]  /*0e90*/  R2UR UR4, R87 ;  /* 0x00000000570472ca */ /* 0x000fdc00000e0000 */
[----:B------:R-:W3:Y:S01]  /*0ea0*/  LDCU UR4, c[0x0][UR4+0x2b4] ;  /* 0x00005680040477ac */ /* 0x000ee20008000800 */
[----:B------:R-:W4:Y:S01]  /*0eb0*/  S2UR UR31, SR_CTAID.Y ;  /* 0x00000000001f79c3 */ /* 0x000f220000002600 */
[----:B------:R-:W-:-:S05]  /*0ec0*/  CS2R.32 R87, SR_CgaSize ;  /* 0x0000000000577805 */ /* 0x000fca0000008a00 */
[----:B------:R-:W-:-:S05]  /*0ed0*/  IMAD R87, R87, -0xa0, RZ ;  /* 0xffffff6057577824 */ /* 0x000fca00078e02ff */
[----:B------:R-:W-:-:S14]  /*0ee0*/  R2UR UR7, R87 ;  /* 0x00000000570772ca */ /* 0x000fdc00000e0000 */
[----:B------:R-:W3:Y:S01]  /*0ef0*/  LDCU UR7, c[0x0][UR7+0x2a4] ;  /* 0x00005480070777ac */ /* 0x000ee20008000800 */
[----:B------:R-:W-:-:S05]  /*0f00*/  CS2R.32 R87, SR_CgaSize ;  /* 0x0000000000577805 */ /* 0x000fca0000008a00 */
[----:B------:R-:W-:-:S05]  /*0f10*/  IMAD R87, R87, -0xa0, RZ ;  /* 0xffffff6057577824 */ /* 0x000fca00078e02ff */
[----:B------:R-:W-:-:S14]  /*0f20*/  R2UR UR59, R87 ;  /* 0x00000000573b72ca */ /* 0x000fdc00000e0000 */
[----:B------:R-:W3:Y:S01]  /*0f30*/  LDCU UR59, c[0x0][UR59+0x2a0] ;  /* 0x000054003b3b77ac */ /* 0x000ee20008000800 */
[----:B------:R-:W3:Y:S01]  /*0f40*/  S2UR UR8, SR_CgaCtaId ;  /* 0x00000000000879c3 */ /* 0x000ee20000008800 */
[----:B------:R-:W3:Y:S01]  /*0f50*/  LDCU UR19, c[0x0][0xb24] ;  /* 0x00016480ff1377ac */ /* 0x000ee20008000800 */
[----:B------:R-:W3:Y:S01]  /*0f60*/  LDCU UR42, c[0x0][0xb24] ;  /* 0x00016480ff2a77ac */ /* 0x000ee20008000800 */
[----:B-1----:R-:W-:Y:S01]  /*0f70*/  I2FP.F32.U32 R3, UR30 ;  /* 0x0000001e00037c45 */ /* 0x002fe20008201000 */
[----:B------:R-:W1:Y:S04]  /*0f80*/  LDCU UR22, c[0x0][0xb30] ;  /* 0x00016600ff1677ac */ /* 0x000e680008000800 */
[----:B--2---:R-:W-:Y:S01]  /*0f90*/  FMUL R3, R3, UR5 ;  /* 0x0000000503037c20 */ /* 0x004fe20008400000 */
[----:B----4-:R-:W-:-:S05]  /*0fa0*/  I2FP.F32.U32 R2, UR31 ;  /* 0x0000001f00027c45 */ /* 0x010fca0008201000 */
[----:B------:R-:W2:Y:S01]  /*0fb0*/  F2I.U32.TRUNC.NTZ R3, R3 ;  /* 0x0000000300037305 */ /* 0x000ea2000020f000 */
[----:B---3--:R-:W-:Y:S01]  /*0fc0*/  FMUL R2, R2, UR4 ;  /* 0x0000000402027c20 */ /* 0x008fe20008400000 */
[----:B------:R-:W-:-:S06]  /*0fd0*/  USHF.L.U32 UR28, UR8, 0xc, URZ ;  /* 0x0000000c081c7899 */ /* 0x000fcc00080006ff */
[----:B------:R-:W3:Y:S01]  /*0fe0*/  F2I.U32.TRUNC.NTZ R2, R2 ;  /* 0x0000000200027305 */ /* 0x000ee2000020f000 */
[----:B------:R-:W-:Y:S01]  /*0ff0*/  ULOP3.LUT UR28, UR28, 0x7000, URZ, 0xc0, !UPT ;  /* 0x000070001c1c7892 */ /* 0x000fe2000f8ec0ff */
[----:B--2---:R-:W-:Y:S02]  /*1000*/  R2UR UR4, R3 ;  /* 0x00000000030472ca */ /* 0x004fe400000e0000 */
[----:B---3--:R-:W-:Y:S02]  /*1010*/  R2UR UR6, R2 ;  /* 0x00000000020672ca */ /* 0x008fe400000e0000 */
[----:B------:R-:W-:-:S09]  /*1020*/  PRMT R2, RZ, 0x7610, R2 ;  /* 0x00007610ff027816 */ /* 0x000fd20000000002 */
[----:B------:R-:W-:-:S04]  /*1030*/  UIADD3 UR5, UPT, UPT, -UR4, URZ, URZ ;  /* 0x000000ff04057290 */ /* 0x000fc8000fffe1ff */
[----:B------:R-:W-:Y:S02]  /*1040*/  UIMAD UR59, UR59, UR5, UR30 ;  /* 0x000000053b3b72a4 */ /* 0x000fe4000f8e021e */
[----:B------:R-:W-:-:S04]  /*1050*/  UIADD3 UR4, UPT, UPT, -UR6, URZ, URZ ;  /* 0x000000ff06047290 */ /* 0x000fc8000fffe1ff */
[----:B------:R-:W-:-:S06]  /*1060*/  UIMAD UR4, UR7, UR4, UR31 ;  /* 0x00000004070472a4 */ /* 0x000fcc000f8e021f */
[----:B------:R-:W-:Y:S01]  /*1070*/  IMAD.U32 R87, RZ, RZ, UR4 ;  /* 0x00000004ff577e24 */ /* 0x000fe2000f8e00ff */
[----:B-1----:R-:W-:Y:S06]  /*1080*/  BRA.U UP4, `(.L_x_17) ;  /* 0x00000001047c7547 */ /* 0x002fec000b800000 */
[----:B------:R-:W-:-:S13]  /*1090*/  R2UR UR9, R87 ;  /* 0x00000000570972ca */ /* 0x000fda00000e0000 */
[----:B------:R-:W-:-:S04]  /*10a0*/  UISETP.NE.AND UP0, UPT, UR9, URZ, UPT ;  /* 0x000000ff0900728c */ /* 0x000fc8000bf05270 */
[----:B------:R-:W-:Y:S02]  /*10b0*/  USEL UR5, URZ, 0x2, UP0 ;  /* 0x00000002ff057887 */ /* 0x000fe40008000000 */
[----:B------:R-:W-:Y:S02]  /*10c0*/  USEL UR4, URZ, 0x4, UP0 ;  /* 0x00000004ff047887 */ /* 0x000fe40008000000 */
[----:B------:R-:W-:Y:S02]  /*10d0*/  USEL UR7, URZ, 0x8, UP0 ;  /* 0x00000008ff077887 */ /* 0x000fe40008000000 */
[----:B------:R-:W-:Y:S02]  /*10e0*/  USEL UR6, URZ, 0x10, UP0 ;  /* 0x00000010ff067887 */ /* 0x000fe40008000000 */
[----:B------:R-:W-:Y:S02]  /*10f0*/  USEL UR8, URZ, 0x20, UP0 ;  /* 0x00000020ff087887 */ /* 0x000fe40008000000 */
[----:B------:R-:W-:-:S02]  /*1100*/  USEL UR12, URZ, 0x40, UP0 ;  /* 0x00000040ff0c7887 */ /* 0x000fc40008000000 */
[----:B------:R-:W-:Y:S02]  /*1110*/  USEL UR13, URZ, 0x80, UP0 ;  /* 0x00000080ff0d7887 */ /* 0x000fe40008000000 */
[----:B------:R-:W-:-:S04]  /*1120*/  UISETP.NE.AND UP0, UPT, UR9, URZ, UPT ;  /* 0x000000ff0900728c */ /* 0x000fc8000bf05270 */
[----:B------:R-:W-:-:S04]  /*1130*/  UISETP.EQ.OR UP0, UPT, UR59, URZ, !UP0 ;  /* 0x000000ff3b00728c */ /* 0x000fc8000c702670 */
[----:B------:R-:W-:Y:S02]  /*1140*/  USEL UR11, URZ, 0x1, !UP0 ;  /* 0x00000001ff0b7887 */ /* 0x000fe4000c000000 */
[----:B------:R-:W-:-:S04]  /*1150*/  UISETP.NE.AND UP0, UPT, UR59, 0x1, UPT ;  /* 0x000000013b00788c */ /* 0x000fc8000bf05270 */
[----:B------:R-:W-:Y:S02]  /*1160*/  USEL UR10, UR5, 0x2, UP0 ;  /* 0x00000002050a7887 */ /* 0x000fe40008000000 */
[----:B------:R-:W-:-:S04]  /*1170*/  UISETP.NE.AND UP0, UPT, UR59, 0x2, UPT ;  /* 0x000000023b00788c */ /* 0x000fc8000bf05270 */
[----:B------:R-:W-:Y:S02]  /*1180*/  USEL UR4, UR4, 0x4, UP0 ;  /* 0x0000000404047887 */ /* 0x000fe40008000000 */
[----:B------:R-:W-:Y:S02]  /*1190*/  UISETP.NE.AND UP0, UPT, UR59, 0x3, UPT ;  /* 0x000000033b00788c */ /* 0x000fe4000bf05270 */
[----:B------:R-:W-:Y:S02]  /*11a0*/  UIADD3 UR4, UPT, UPT, UR4, UR10, UR11 ;  /* 0x0000000a04047290 */ /* 0x000fe4000fffe00b */
        /* <DEDUP_REMOVED lines=10> */
[----:B------:R-:W-:-:S04]  /*1250*/  USEL UR5, UR13, 0x80, UP0 ;  /* 0x000000800d057887 */ /* 0x000fc80008000000 */
[----:B------:R-:W-:-:S06]  /*1260*/  UIADD3 UR4, UPT, UPT, UR4, UR5, URZ ;  /* 0x0000000504047290 */ /* 0x000fcc000fffe0ff */
[----:B------:R-:W-:-:S07]  /*1270*/  MOV R2, UR4 ;  /* 0x0000000400027c02 */ /* 0x000fce0008000f00 */
.L_x_17:
[----:B------:R-:W1:Y:S01]  /*1280*/  S2UR UR36, SR_CTAID.Z ;  /* 0x00000000002479c3 */ /* 0x000e620000002700 */
[----:B------:R-:W-:-:S09]  /*1290*/  UISETP.GE.AND UP0, UPT, UR19, 0x1, UPT ;  /* 0x000000011300788c */ /* 0x000fd2000bf06270 */
[----:B------:R-:W-:Y:S05]  /*12a0*/  BRA.U !UP0, `(.L_x_18) ;  /* 0x0000000108d47547 */ /* 0x000fea000b800000 */
[----:B------:R-:W2:Y:S01]  /*12b0*/  LDCU.128 UR12, c[0x0][0xb10] ;  /* 0x00016200ff0c77ac */ /* 0x000ea20008000c00 */
[----:B------:R-:W3:Y:S01]  /*12c0*/  LDCU UR20, c[0x0][0xb0c] ;  /* 0x00016180ff1477ac */ /* 0x000ee20008000800 */
[----:B------:R-:W4:Y:S01]  /*12d0*/  LDCU UR6, c[0x0][0x370] ;  /* 0x00006e00ff0677ac */ /* 0x000f220008000800 */
[----:B------:R-:W1:Y:S01]  /*12e0*/  LDCU UR7, c[0x0][0x374] ;  /* 0x00006e80ff0777ac */ /* 0x000e620008000800 */
[----:B------:R-:W1:Y:S01]  /*12f0*/  LDCU UR21, c[0x0][0xb20] ;  /* 0x00016400ff1577ac */ /* 0x000e620008000800 */
[----:B--2---:R-:W-:Y:S02]  /*1300*/  UIMAD.WIDE.U32 UR4, UR30, UR12, URZ ;  /* 0x0000000c1e0472a5 */ /* 0x004fe4000f8e00ff */
[----:B---3--:R-:W-:Y:S01]  /*1310*/  UISETP.NE.AND UP0, UPT, UR20, 0x1, UPT ;  /* 0x000000011400788c */ /* 0x008fe2000bf05270 */
[----:B------:R-:W2:Y:S01]  /*1320*/  LDCU.64 UR8, c[0x0][0xb28] ;  /* 0x00016500ff0877ac */ /* 0x000ea20008000a00 */
[----:B----4-:R-:W-:-:S03]  /*1330*/  UIMAD.WIDE.U32 UR10, UR6, UR12, URZ ;  /* 0x0000000c060a72a5 */ /* 0x010fc6000f8e00ff */
[----:B------:R-:W-:Y:S01]  /*1340*/  UMOV UR4, UR5 ;  /* 0x0000000500047c82 */ /* 0x000fe20008000000 */
[----:B------:R-:W-:Y:S02]  /*1350*/  UISETP.NE.AND UP2, UPT, UR19, 0x1, UPT ;  /* 0x000000011300788c */ /* 0x000fe4000bf45270 */
[----:B------:R-:W-:Y:S01]  /*1360*/  USHF.R.U32.HI UR4, URZ, UR13, UR4 ;  /* 0x0000000dff047299 */ /* 0x000fe20008011604 */
[----:B------:R-:W-:Y:S01]  /*1370*/  UMOV UR10, UR11 ;  /* 0x0000000b000a7c82 */ /* 0x000fe20008000000 */
[----:B------:R-:W-:Y:S02]  /*1380*/  UIMAD.WIDE.U32 UR16, UR31, UR15, URZ ;  /* 0x0000000f1f1072a5 */ /* 0x000fe4000f8e00ff */
[----:B------:R-:W-:Y:S02]  /*1390*/  USEL UR5, UR30, UR4, !UP0 ;  /* 0x000000041e057287 */ /* 0x000fe4000c000000 */
[----:B------:R-:W-:Y:S02]  /*13a0*/  @UP0 USHF.R.U32.HI UR6, URZ, UR13, UR10 ;  /* 0x0000000dff060299 */ /* 0x000fe4000801160a */
[----:B------:R-:W-:-:S02]  /*13b0*/  UISETP.NE.AND UP0, UPT, UR14, 0x1, UPT ;  /* 0x000000010e00788c */ /* 0x000fc4000bf05270 */
[----:B-1----:R-:W-:Y:S02]  /*13c0*/  UIMAD.WIDE.U32 UR10, UR7, UR15, URZ ;  /* 0x0000000f070a72a5 */ /* 0x002fe4000f8e00ff */
[----:B--2---:R-:W-:Y:S01]  /*13d0*/  UIMAD.WIDE.U32 UR12, UR6, UR8, URZ ;  /* 0x00000008060c72a5 */ /* 0x004fe2000f8e00ff */
[----:B------:R-:W-:Y:S02]  /*13e0*/  UMOV UR4, UR17 ;  /* 0x0000001100047c82 */ /* 0x000fe40008000000 */
[----:B------:R-:W-:Y:S02]  /*13f0*/  USHF.R.U32.HI UR4, URZ, UR21, UR4 ;  /* 0x00000015ff047299 */ /* 0x000fe40008011604 */
[----:B------:R-:W-:Y:S02]  /*1400*/  UMOV UR10, UR11 ;  /* 0x0000000b000a7c82 */ /* 0x000fe40008000000 */
[----:B------:R-:W-:Y:S01]  /*1410*/  UMOV UR12, UR13 ;  /* 0x0000000d000c7c82 */ /* 0x000fe20008000000 */
[----:B------:R-:W-:-:S02]  /*1420*/  @UP0 USHF.R.U32.HI UR7, URZ, UR21, UR10 ;  /* 0x00000015ff070299 */ /* 0x000fc4000801160a */
[----:B------:R-:W-:Y:S02]  /*1430*/  USEL UR4, UR31, UR4, !UP0 ;  /* 0x000000041f047287 */ /* 0x000fe4000c000000 */
[----:B------:R-:W-:Y:S02]  /*1440*/  UIMAD.WIDE.U32 UR10, UR7, UR8, URZ ;  /* 0x00000008070a72a5 */ /* 0x000fe4000f8e00ff */
[----:B------:R-:W-:Y:S02]  /*1450*/  @UP2 USHF.R.U32.HI UR6, URZ, UR9, UR12 ;  /* 0x00000009ff062299 */ /* 0x000fe4000801160c */
[----:B------:R-:W-:-:S03]  /*1460*/  UIMAD.WIDE.U32 UR12, UR4, UR8, URZ ;  /* 0x00000008040c72a5 */ /* 0x000fc6000f8e00ff */
[----:B------:R-:W-:Y:S02]  /*1470*/  UMOV UR10, UR11 ;  /* 0x0000000b000a7c82 */ /* 0x000fe40008000000 */
[----:B------:R-:W-:Y:S02]  /*1480*/  @UP2 USHF.R.U32.HI UR7, URZ, UR9, UR10 ;  /* 0x00000009ff072299 */ /* 0x000fe4000801160a */
[----:B------:R-:W-:Y:S02]  /*1490*/  UIMAD UR10, UR6, UR19, URZ ;  /* 0x00000013060a72a4 */ /* 0x000fe4000f8e02ff */
[----:B------:R-:W-:-:S04]  /*14a0*/  UIMAD UR7, UR7, UR19, URZ ;  /* 0x00000013070772a4 */ /* 0x000fc8000f8e02ff */
[----:B------:R-:W-:-:S03]  /*14b0*/  UISETP.GE.AND UP0, UPT, UR4, UR7, UPT ;  /* 0x000000070400728c */ /* 0x000fc6000bf06270 */
[----:B------:R-:W-:Y:S01]  /*14c0*/  UMOV UR7, UR13 ;  /* 0x0000000d00077c82 */ /* 0x000fe20008000000 */
[----:B------:R-:W-:Y:S02]  /*14d0*/  UISETP.GE.OR UP0, UPT, UR5, UR10, UP0 ;  /* 0x0000000a0500728c */ /* 0x000fe40008706670 */
[----:B------:R-:W-:Y:S02]  /*14e0*/  UIMAD.WIDE.U32 UR10, UR5, UR8, URZ ;  /* 0x00000008050a72a5 */ /* 0x000fe4000f8e00ff */
[----:B------:R-:W-:Y:S02]  /*14f0*/  USHF.R.U32.HI UR7, URZ, UR9, UR7 ;  /* 0x00000009ff077299 */ /* 0x000fe40008011607 */
[----:B------:R-:W-:Y:S02]  /*1500*/  UIADD3 UR10, UPT, UPT, -UR4, URZ, URZ ;  /* 0x000000ff040a7290 */ /* 0x000fe4000fffe1ff */
[----:B------:R-:W-:Y:S02]  /*1510*/  USEL UR7, UR4, UR7, !UP2 ;  /* 0x0000000704077287 */ /* 0x000fe4000d000000 */
[----:B------:R-:W-:Y:S01]  /*1520*/  UIMAD UR10, UR14, UR10, UR31 ;  /* 0x0000000a0e0a72a4 */ /* 0x000fe2000f8e021f */
[----:B------:R-:W-:Y:S01]  /*1530*/  @!UP0 UMOV UR8, UR11 ;  /* 0x0000000b00088c82 */ /* 0x000fe20008000000 */
[----:B------:R-:W-:-:S02]  /*1540*/  UIADD3 UR11, UPT, UPT, -UR5, URZ, URZ ;  /* 0x000000ff050b7290 */ /* 0x000fc4000fffe1ff */
[----:B------:R-:W-:Y:S02]  /*1550*/  @!UP0 USHF.R.U32.HI UR8, URZ, UR9, UR8 ;  /* 0x00000009ff088299 */ /* 0x000fe40008011608 */
[----:B------:R-:W-:Y:S02]  /*1560*/  UIADD3 UR9, UPT, UPT, -UR7, URZ, URZ ;  /* 0x000000ff07097290 */ /* 0x000fe4000fffe1ff */
[----:B------:R-:W-:Y:S02]  /*1570*/  @!UP0 USEL UR8, UR5, UR8, !UP2 ;  /* 0x0000000805088287 */ /* 0x000fe4000d000000 */
[----:B------:R-:W-:Y:S02]  /*1580*/  UIMAD UR9, UR19, UR9, UR4 ;  /* 0x00000009130972a4 */ /* 0x000fe4000f8e0204 */
[----:B------:R-:W-:Y:S02]  /*1590*/  @!UP0 UIADD3 UR7, UPT, UPT, UR7, -UR8, URZ ;  /* 0x8000000807078290 */ /* 0x000fe4000fffe0ff */
[----:B------:R-:W-:-:S02]  /*15a0*/  @!UP0 UIMAD UR6, UR9, UR6, UR8 ;  /* 0x00000006090682a4 */ /* 0x000fc4000f8e0208 */
[----:B------:R-:W-:Y:S02]  /*15b0*/  @!UP0 UIMAD UR4, UR7, UR19, UR5 ;  /* 0x00000013070482a4 */ /* 0x000fe4000f8e0205 */
[----:B------:R-:W-:Y:S02]  /*15c0*/  UIMAD UR30, UR20, UR11, UR30 ;  /* 0x0000000b141e72a4 */ /* 0x000fe4000f8e021e */
[----:B------:R-:W-:Y:S01]  /*15d0*/  UIMAD UR31, UR4, UR14, UR10 ;  /* 0x0000000e041f72a4 */ /* 0x000fe2000f8e020a */
[----:B------:R-:W-:Y:S02]  /*15e0*/  @!UP0 UMOV UR5, UR6 ;  /* 0x0000000600058c82 */ /* 0x000fe40008000000 */
[----:B------:R-:W-:-:S12]  /*15f0*/  UIMAD UR30, UR5, UR20, UR30 ;  /* 0x00000014051e72a4 */ /* 0x000fd8000f8e021e */
.L_x_18:
[----:B------:R-:W-:-:S09]  /*1600*/  UISETP.NE.AND UP0, UPT, UR22, 0x1, UPT ;  /* 0x000000011600788c */ /* 0x000fd2000bf05270 */
[----:B------:R-:W-:Y:S05]  /*1610*/  BRA.U UP0, `(.L_x_19) ;  /* 0x0000000100407547 */ /* 0x000fea000b800000 */
[----:B------:R-:W2:Y:S01]  /*1620*/  LDCU.128 UR8, c[0x0][0xb10] ;  /* 0x00016200ff0877ac */ /* 0x000ea20008000c00 */
[----:B------:R-:W3:Y:S01]  /*1630*/  LDCU UR12, c[0x0][0xb0c] ;  /* 0x00016180ff0c77ac */ /* 0x000ee20008000800 */
[----:B------:R-:W4:Y:S01]  /*1640*/  LDCU UR13, c[0x0][0xb20] ;  /* 0x00016400ff0d77ac */ /* 0x000f220008000800 */
[----:B--2---:R-:W-:Y:S02]  /*1650*/  UIMAD.WIDE.U32 UR4, UR30, UR8, URZ ;  /* 0x000000081e0472a5 */ /* 0x004fe4000f8e00ff */
[----:B------:R-:W-:Y:S02]  /*1660*/  UIMAD.WIDE.U32 UR6, UR31, UR11, URZ ;  /* 0x0000000b1f0672a5 */ /* 0x000fe4000f8e00ff */
[----:B---3--:R-:W-:Y:S02]  /*1670*/  UISETP.NE.AND UP0, UPT, UR12, 0x1, UPT ;  /* 0x000000010c00788c */ /* 0x008fe4000bf05270 */
[----:B------:R-:W-:-:S03]  /*1680*/  USHF.R.U32.HI UR5, URZ, UR9, UR5 ;  /* 0x00000009ff057299 */ /* 0x000fc60008011605 */
[----:B------:R-:W-:Y:S01]  /*1690*/  UMOV UR4, UR7 ;  /* 0x0000000700047c82 */ /* 0x000fe20008000000 */
[----:B------:R-:W-:Y:S02]  /*16a0*/  USEL UR5, UR30, UR5, !UP0 ;  /* 0x000000051e057287 */ /* 0x000fe4000c000000 */
[----:B------:R-:W-:Y:S02]  /*16b0*/  UISETP.NE.AND UP0, UPT, UR10, 0x1, UPT ;  /* 0x000000010a00788c */ /* 0x000fe4000bf05270 */
[----:B----4-:R-:W-:-:S04]  /*16c0*/  USHF.R.U32.HI UR4, URZ, UR13, UR4 ;  /* 0x0000000dff047299 */ /* 0x010fc80008011604 */
[----:B------:R-:W-:-:S04]  /*16d0*/  USEL UR4, UR31, UR4, !UP0 ;  /* 0x000000041f047287 */ /* 0x000fc8000c000000 */
[----:B------:R-:W-:Y:S02]  /*16e0*/  UIADD3 UR6, UPT, UPT, UR5, -UR4, URZ ;  /* 0x8000000405067290 */ /* 0x000fe4000fffe0ff */
[----:B------:R-:W-:Y:S02]  /*16f0*/  UIADD3 UR4, UPT, UPT, -UR5, UR4, URZ ;  /* 0x0000000405047290 */ /* 0x000fe4000fffe1ff */
[----:B------:R-:W-:Y:S02]  /*1700*/  UIMAD UR31, UR6, UR10, UR31 ;  /* 0x0000000a061f72a4 */ /* 0x000fe4000f8e021f */
[----:B------:R-:W-:-:S12]  /*1710*/  UIMAD UR30, UR4, UR12, UR30 ;  /* 0x0000000c041e72a4 */ /* 0x000fd8000f8e021e */
.L_x_19:
[----:B------:R-:W-:Y:S01]  /*1720*/  UISETP.NE.AND UP0, UPT, UR18, 0x2, UPT ;  /* 0x000000021200788c */ /* 0x000fe2000bf05270 */
[----:B------:R-:W-:Y:S09]  /*1730*/  BRA.U !UP5, `(.L_x_20) ;  /* 0x000000010d0c7547 */ /* 0x000ff2000b800000 */
[----:B------:R-:W-:Y:S01]  /*1740*/  UCGABAR_WAIT ;  /* 0x0000000000007dc7 */ /* 0x000fe20008000000 */
[----:B------:R-:W-:Y:S01]  /*1750*/  CCTL.IVALL ;  /* 0x00000000ff00798f */ /* 0x000fe20002000000 */
[----:B------:R-:W-:Y:S05]  /*1760*/  BRA `(.L_x_21) ;  /* 0x0000000000047947 */ /* 0x000fea0003800000 */
.L_x_20:
[----:B------:R-:W-:Y:S06]  /*1770*/  BAR.SYNC.DEFER_BLOCKING 0x0 ;  /* 0x0000000000007b1d */ /* 0x000fec0000010000 */
.L_x_21:
[----:B------:R-:W-:Y:S05]  /*1780*/  BRA.U UP0, `(.L_x_22) ;  /* 0x0000001100e07547 */ /* 0x000fea000b800000 */
[----:B------:R-:W2:Y:S01]  /*1790*/  LDCU UR6, c[0x0][0x38c] ;  /* 0x00007180ff0677ac */ /* 0x000ea20008000800 */
[----:B------:R-:W3:Y:S01]  /*17a0*/  S2UR UR8, SR_CgaCtaId ;  /* 0x00000000000879c3 */ /* 0x000ee20000008800 */
[----:B------:R-:W-:Y:S01]  /*17b0*/  PLOP3.LUT P1, PT, PT, PT, UP3, 0x80, 0x8 ;  /* 0x000000000008781c */ /* 0x000fe20003f2f038 */
[----:B------:R-:W-:Y:S01]  /*17c0*/  IMAD.MOV.U32 R12, RZ, RZ, 0x1 ;  /* 0x00000001ff0c7424 */ /* 0x000fe200078e00ff */
[----:B------:R-:W-:Y:S01]  /*17d0*/  UMOV UR7, 0x400 ;  /* 0x0000040000077882 */ /* 0x000fe20000000000 */
[----:B------:R-:W-:Y:S01]  /*17e0*/  UISETP.NE.AND UP1, UPT, UR18, URZ, UPT ;  /* 0x000000ff1200728c */ /* 0x000fe2000bf25270 */
[----:B------:R-:W-:Y:S01]  /*17f0*/  ISETP.EQ.OR P2, PT, R0, RZ, P3 ;  /* 0x000000ff0000720c */ /* 0x000fe20001f42670 */
[----:B------:R-:W-:Y:S01]  /*1800*/  USEL UR24, URZ, 0x1, UP6 ;  /* 0x00000001ff187887 */ /* 0x000fe2000b000000 */
[----:B------:R-:W-:Y:S02]  /*1810*/  PLOP3.LUT P1, PT, P1, PT, PT, 0x8, 0x80 ;  /* 0x000000000080781c */ /* 0x000fe40000f2e170 */
[----:B------:R-:W-:Y:S01]  /*1820*/  CS2R R10, SRZ ;  /* 0x00000000000a7805 */ /* 0x000fe2000001ff00 */
[----:B------:R-:W-:Y:S01]  /*1830*/  IMAD.MOV.U32 R9, RZ, RZ, RZ ;  /* 0x000000ffff097224 */ /* 0x000fe200078e00ff */
[----:B------:R-:W4:Y:S01]  /*1840*/  LDCU UR40, c[0x0][0x370] ;  /* 0x00006e00ff2877ac */ /* 0x000f220008000800 */
[----:B------:R-:W-:Y:S01]  /*1850*/  IMAD.MOV.U32 R8, RZ, RZ, 0x1 ;  /* 0x00000001ff087424 */ /* 0x000fe200078e00ff */
[----:B------:R-:W1:Y:S01]  /*1860*/  LDCU.64 UR26, c[0x0][0x348] ;  /* 0x00006900ff1a77ac */ /* 0x000e620008000a00 */
[----:B--2---:R-:W-:-:S02]  /*1870*/  UIADD3 UR5, UPT, UPT, UR6, 0x7f, URZ ;  /* 0x0000007f06057890 */ /* 0x004fc4000fffe0ff */
[----:B------:R-:W-:Y:S02]  /*1880*/  USHF.R.U32.HI UR45, URZ, 0x7, UR28 ;  /* 0x00000007ff2d7899 */ /* 0x000fe4000801161c */
[----:B------:R-:W-:Y:S02]  /*1890*/  USHF.R.S32.HI UR4, URZ, 0x1f, UR5 ;  /* 0x0000001fff047899 */ /* 0x000fe40008011405 */
[----:B---3--:R-:W-:Y:S02]  /*18a0*/  ULEA UR7, UR8, UR7, 0x18 ;  /* 0x0000000708077291 */ /* 0x008fe4000f8ec0ff */
[----:B------:R-:W-:Y:S02]  /*18b0*/  ULEA.HI UR4, UR4, UR5, URZ, 0x7 ;  /* 0x0000000504047291 */ /* 0x000fe4000f8f38ff */
[----:B------:R-:W-:Y:S02]  /*18c0*/  UIADD3 UR46, UPT, UPT, UR6, 0xfe, URZ ;  /* 0x000000fe062e7890 */ /* 0x000fe4000fffe0ff */
[----:B------:R-:W-:-:S02]  /*18d0*/  USHF.R.S32.HI UR43, URZ, 0x7, UR4 ;  /* 0x00000007ff2b7899 */ /* 0x000fc40008011404 */
[----:B------:R-:W-:Y:S02]  /*18e0*/  UIADD3 UR4, UPT, UPT, UR6, -0x1, URZ ;  /* 0xffffffff06047890 */ /* 0x000fe4000fffe0ff */
[----:B------:R-:W-:Y:S02]  /*18f0*/  UISETP.LT.U32.AND UP0, UPT, UR43, 0x5, UPT ;  /* 0x000000052b00788c */ /* 0x000fe4000bf01070 */
[----:B------:R-:W-:Y:S02]  /*1900*/  UISETP.GE.U32.AND UP2, UPT, UR4, -0xff, UPT ;  /* 0xffffff010400788c */ /* 0x000fe4000bf46070 */
[----:B------:R-:W-:Y:S01]  /*1910*/  USEL UR41, UR43, 0x5, UP0 ;  /* 0x000000052b297887 */ /* 0x000fe20008000000 */
[----:B------:R-:W2:Y:S03]  /*1920*/  LDCU UR39, c[0x0][0x374] ;  /* 0x00006e80ff2777ac */ /* 0x000ea60008000800 */
[----:B------:R-:W-:-:S02]  /*1930*/  UIADD3 UR21, UPT, UPT, UR41, -0x1, URZ ;  /* 0xffffffff29157890 */ /* 0x000fc4000fffe0ff */
[----:B------:R-:W-:-:S03]  /*1940*/  USEL UR24, UR24, 0x2, UP1 ;  /* 0x0000000218187887 */ /* 0x000fc60008800000 */
[----:B------:R-:W-:Y:S02]  /*1950*/  @UP2 UIADD3 UR21, UPT, UPT, UR41, URZ, URZ ;  /* 0x000000ff29152290 */ /* 0x000fe4000fffe0ff */
[----:B------:R-:W-:Y:S02]  /*1960*/  UIADD3 UR29, UPT, UPT, UR7, 0x10400, UR28 ;  /* 0x00010400071d7890 */ /* 0x000fe4000fffe01c */
[----:B------:R-:W-:Y:S02]  /*1970*/  UIADD3 UR44, UPT, UPT, UR43, -UR41, URZ ;  /* 0x800000292b2c7290 */ /* 0x000fe4000fffe0ff */
[----:B------:R-:W-:Y:S01]  /*1980*/  UIADD3 UR21, UPT, UPT, UR21, 0x1, URZ ;  /* 0x0000000115157890 */ /* 0x000fe2000fffe0ff */
[----:B-1--4-:R-:W-:-:S11]  /*1990*/  UMOV UR5, URZ ;  /* 0x000000ff00057c82 */ /* 0x012fd60008000000 */
.L_x_42:
[----:B-1----:R-:W1:Y:S02]  /*19a0*/  S2UR UR4, SR_CgaCtaId ;  /* 0x00000000000479c3 */ /* 0x002e640000008800 */
[----:B-1----:R-:W-:-:S09]  /*19b0*/  UISETP.NE.AND UP0, UPT, UR4, URZ, UPT ;  /* 0x000000ff0400728c */ /* 0x002fd2000bf05270 */
[----:B------:R-:W-:Y:S05]  /*19c0*/  BRA.U UP0, `(.L_x_23) ;  /* 0x0000000100287547 */ /* 0x000fea000b800000 */
[----:B------:R-:W-:Y:S02]  /*19d0*/  LEA R0, R9, UR7, 0x3 ;  /* 0x0000000709007c11 */ /* 0x000fe4000f8e18ff */
[----:B------:R-:W-:-:S04]  /*19e0*/  SHF.L.U32 R3, R8, 0x1f, RZ ;  /* 0x0000001f08037819 */ /* 0x000fc800000006ff */
[----:B------:R-:W1:Y:S02]  /*19f0*/  SYNCS.PHASECHK.TRANS64.TRYWAIT P0, [R0+URZ+0x110], R3 ;  /* 0x00011003000075a7 */ /* 0x000e6400080011ff */
[----:B-1----:R-:W-:Y:S05]  /*1a00*/  @!P0 BRA `(.L_x_24) ;  /* 0x0000007c00dc8947 */ /* 0x002fea0003800000 */
.L_x_133:
[----:B------:R3:W-:Y:S01]  /*1a10*/  SYNCS.ARRIVE.TRANS64.A1T0 RZ, [R0+URZ+0x100], RZ ;  /* 0x000100ff00ff79a7 */ /* 0x0007e200081000ff */
[----:B------:R-:W-:-:S05]  /*1a20*/  VIADD R9, R9, 0x1 ;  /* 0x0000000109097836 */ /* 0x000fca0000000000 */
[----:B------:R-:W-:-:S04]  /*1a30*/  ISETP.NE.AND P0, PT, R9, 0x2, PT ;  /* 0x000000020900780c */ /* 0x000fc80003f05270 */
[----:B-1----:R-:W-:Y:S02]  /*1a40*/  SEL R3, RZ, 0x1, P0 ;  /* 0x00000001ff037807 */ /* 0x002fe40000000000 */
[----:B------:R-:W-:Y:S02]  /*1a50*/  SEL R9, R9, RZ, P0 ;  /* 0x000000ff09097207 */ /* 0x000fe40000000000 */
[----:B------:R-:W-:-:S07]  /*1a60*/  LOP3.LUT R8, R8, R3, RZ, 0x3c, !PT ;  /* 0x0000000308087212 */ /* 0x000fce00078e3cff */
.L_x_23:
[----:B------:R-:W-:Y:S01]  /*1a70*/  ULEA UR4, UR5, UR7, 0x3 ;  /* 0x0000000705047291 */ /* 0x000fe2000f8e18ff */
[----:B---3--:R-:W-:Y:S01]  /*1a80*/  SHF.L.U32 R0, R12, 0x1f, RZ ;  /* 0x0000001f0c007819 */ /* 0x008fe200000006ff */
[----:B------:R-:W-:Y:S02]  /*1a90*/  UISETP.GE.U32.AND UP0, UPT, UR46, 0xff, UPT ;  /* 0x000000ff2e00788c */ /* 0x000fe4000bf06070 */
[----:B------:R-:W-:Y:S02]  /*1aa0*/  USHF.L.U32 UR35, UR30, 0x6, URZ ;  /* 0x000000061e237899 */ /* 0x000fe400080006ff */
[----:B------:R-:W-:Y:S01]  /*1ab0*/  ULEA UR19, UR31, UR45, 0x8 ;  /* 0x0000002d1f137291 */ /* 0x000fe2000f8e40ff */
[----:B------:R-:W-:Y:S02]  /*1ac0*/  UMOV UR13, URZ ;  /* 0x000000ff000d7c82 */ /* 0x000fe40008000000 */
[----:B------:R1:W3:Y:S02]  /*1ad0*/  SYNCS.PHASECHK.TRANS64.TRYWAIT P0, [UR4+0x28], R0 ;  /* 0x00002800ff0075a7 */ /* 0x0002e40008001104 */
[----:B------:R-:W-:Y:S07]  /*1ae0*/  BRA.U !UP0, `(.L_x_25) ;  /* 0x0000000108bc7547 */ /* 0x000fee000b800000 */
[----:B------:R-:W-:Y:S01]  /*1af0*/  UMOV UR6, URZ ;  /* 0x000000ff00067c82 */ /* 0x000fe20008000000 */
[----:B------:R-:W-:-:S05]  /*1b00*/  UMOV UR4, UR5 ;  /* 0x0000000500047c82 */ /* 0x000fca0008000000 */
.L_x_31:
[----:B------:R-:W-:Y:S01]  /*1b10*/  ULEA UR33, UR4, UR7, 0x3 ;  /* 0x0000000704217291 */ /* 0x000fe2000f8e18ff */
[----:B---3--:R-:W-:Y:S01]  /*1b20*/  @!P3 MOV R2, 0xa000 ;  /* 0x0000a0000002b802 */ /* 0x008fe20000000f00 */
[----:B-1-34-:R-:W-:Y:S10]  /*1b30*/  @P0 BRA `(.L_x_26) ;  /* 0x00000000000c0947 */ /* 0x01aff40003800000 */
[----:B------:R-:W-:-:S04]  /*1b40*/  SHF.L.U32 R3, R12, 0x1f, RZ ;  /* 0x0000001f0c037819 */ /* 0x000fc800000006ff */
[----:B------:R-:W3:Y:S02]  /*1b50*/  SYNCS.PHASECHK.TRANS64.TRYWAIT P0, [UR33+0x28], R3 ;  /* 0x00002803ff0075a7 */ /* 0x000ee40008001121 */
[----:B---3--:R-:W-:Y:S05]  /*1b60*/  @!P0 BRA `(.L_x_27) ;  /* 0x0000007c00988947 */ /* 0x008fea0003800000 */
.L_x_26:
[----:B------:R3:W-:Y:S01]  /*1b70*/  @!P3 SYNCS.ARRIVE.TRANS64 RZ, [UR33], R2 ;  /* 0x00000002ffffb9a7 */ /* 0x0007e20008000021 */
[----:B------:R-:W-:-:S04]  /*1b80*/  ULOP3.LUT UR5, UR24, 0x2, URZ, 0xfc, !UPT ;  /* 0x0000000218057892 */ /* 0x000fc8000f8efcff */
[----:B------:R-:W-:-:S09]  /*1b90*/  UISETP.NE.AND UP0, UPT, UR5, 0x2, UPT ;  /* 0x000000020500788c */ /* 0x000fd2000bf05270 */
[----:B------:R-:W-:Y:S05]  /*1ba0*/  BRA.U UP0, `(.L_x_28) ;  /* 0x0000000100047547 */ /* 0x000fea000b800000 */
[----:B--2---:R-:W-:Y:S05]  /*1bb0*/  BPT.TRAP 0x1 ;  /* 0x000000040000795c */ /* 0x004fea0000300000 */
.L_x_28:
[----:B------:R-:W-:Y:S04]  /*1bc0*/  BSSY.RECONVERGENT B0, `(.L_x_29) ;  /* 0x0000003000007945 */ /* 0x000fe80003800200 */
[----:B------:R-:W-:Y:S05]  /*1bd0*/  @P2 BRA `(.L_x_30) ;  /* 0x0000000000042947 */ /* 0x000fea0003800000 */
[----:B--2---:R-:W-:Y:S05]  /*1be0*/  BPT.TRAP 0x1 ;  /* 0x000000040000795c */ /* 0x004fea0000300000 */
.L_x_30:
[----:B--2---:R-:W-:Y:S05]  /*1bf0*/  BSYNC.RECONVERGENT B0 ;  /* 0x0000000000007941 */ /* 0x004fea0003800200 */
.L_x_29:
[----:B------:R-:W-:Y:S02]  /*1c00*/  UIADD3 UR5, UPT, UPT, UR4, 0x1, URZ ;  /* 0x0000000104057890 */ /* 0x000fe4000fffe0ff */
[----:B------:R-:W-:Y:S02]  /*1c10*/  USHF.L.U32 UR34, UR6, 0x7, URZ ;  /* 0x0000000706227899 */ /* 0x000fe400080006ff */
[----:B------:R-:W-:Y:S02]  /*1c20*/  UISETP.NE.AND UP0, UPT, UR5, 0x5, UPT ;  /* 0x000000050500788c */ /* 0x000fe4000bf05270 */
[----:B------:R-:W-:Y:S02]  /*1c30*/  UIADD3 UR6, UPT, UPT, UR6, 0x1, URZ ;  /* 0x0000000106067890 */ /* 0x000fe4000fffe0ff */
[----:B------:R-:W-:Y:S02]  /*1c40*/  USEL UR9, URZ, 0x1, UP0 ;  /* 0x00000001ff097887 */ /* 0x000fe40008000000 */
[----:B------:R-:W-:-:S02]  /*1c50*/  USEL UR5, UR5, URZ, UP0 ;  /* 0x000000ff05057287 */ /* 0x000fc40008000000 */
[----:B------:R-:W-:Y:S02]  /*1c60*/  ULEA UR32, UR4, UR7, 0xd ;  /* 0x0000000704207291 */ /* 0x000fe4000f8e68ff */
[----:B------:R-:W-:Y:S01]  /*1c70*/  ULEA UR8, UR5, UR7, 0x3 ;  /* 0x0000000705087291 */ /* 0x000fe2000f8e18ff */
[----:B------:R-:W-:Y:S01]  /*1c80*/  LOP3.LUT R12, R12, UR9, RZ, 0x3c, !PT ;  /* 0x000000090c0c7c12 */ /* 0x000fe2000f8e3cff */
[----:B------:R-:W-:Y:S02]  /*1c90*/  UIADD3 UR10, UP1, UPT, UR26, 0x80, URZ ;  /* 0x000000801a0a7890 */ /* 0x000fe4000ff3e0ff */
[----:B------:R-:W-:Y:S01]  /*1ca0*/  ULEA UR16, UR4, UR28, 0xf ;  /* 0x0000001c04107291 */ /* 0x000fe2000f8e78ff */
[----:B-1----:R-:W-:Y:S01]  /*1cb0*/  SHF.L.U32 R0, R12, 0x1f, RZ ;  /* 0x0000001f0c007819 */ /* 0x002fe200000006ff */
[----:B------:R-:W-:Y:S02]  /*1cc0*/  UIADD3.X UR11, UPT, UPT, URZ, UR27, URZ, UP1, !UPT ;  /* 0x0000001bff0b7290 */ /* 0x000fe40008ffe4ff */
[----:B------:R-:W-:Y:S01]  /*1cd0*/  UIADD3 UR32, UPT, UPT, UR32, 0x6400, URZ ;  /* 0x0000640020207890 */ /* 0x000fe2000fffe0ff */
[----:B------:R4:W1:Y:S01]  /*1ce0*/  SYNCS.PHASECHK.TRANS64.TRYWAIT P0, [UR8+0x28], R0 ;  /* 0x00002800ff0075a7 */ /* 0x0008620008001108 */
[----:B------:R-:W-:-:S02]  /*1cf0*/  UIADD3 UR8, UP0, UPT, UR26, 0x180, URZ ;  /* 0x000001801a087890 */ /* 0x000fc4000ff1e0ff */
[----:B------:R-:W-:Y:S02]  /*1d00*/  UIADD3 UR16, UPT, UPT, UR7, 0x10400, UR16 ;  /* 0x0001040007107890 */ /* 0x000fe4000fffe010 */
[----:B------:R-:W-:Y:S02]  /*1d10*/  UIADD3.X UR9, UPT, UPT, URZ, UR27, URZ, UP0, !UPT ;  /* 0x0000001bff097290 */ /* 0x000fe400087fe4ff */
[----:B------:R-:W-:Y:S01]  /*1d20*/  UISETP.NE.AND UP0, UPT, UR6, UR21, UPT ;  /* 0x000000150600728c */ /* 0x000fe2000bf05270 */
[----:B------:R-:W-:Y:S01]  /*1d30*/  UMOV UR12, 0x0 ;  /* 0x00000000000c7882 */ /* 0x000fe20000000000 */
[----:B------:R-:W-:Y:S01]  /*1d40*/  UMOV UR13, 0x10000000 ;  /* 0x10000000000d7882 */ /* 0x000fe20000000000 */
[----:B------:R-:W-:Y:S01]  /*1d50*/  UMOV UR4, 0xff0000 ;  /* 0x00ff000000047882 */ /* 0x000fe20000000000 */
[----:B------:R-:W-:Y:S01]  /*1d60*/  UMOV UR20, UR36 ;  /* 0x0000002400147c82 */ /* 0x000fe20008000000 */
[----:B------:R-:W-:Y:S01]  /*1d70*/  UMOV UR17, UR33 ;  /* 0x0000002100117c82 */ /* 0x000fe20008000000 */
[----:B------:R-:W-:Y:S01]  /*1d80*/  UMOV UR18, UR34 ;  /* 0x0000002200127c82 */ /* 0x000fe20008000000 */
[----:B------:R-:W-:Y:S01]  /*1d90*/  UTMALDG.3D [UR32], [UR10], desc[UR12] ;  /* 0x00000c200a0075b4 */ /* 0x000fe20008011000 */
[----:B------:R2:W-:Y:S02]  /*1da0*/  UTMALDG.3D.MULTICAST [UR16], [UR8], UR4, desc[UR12] ;  /* 0x00000c10080073b4 */ /* 0x0005e40008011804 */
[----:B--2---:R-:W-:Y:S01]  /*1db0*/  UMOV UR13, UR21 ;  /* 0x00000015000d7c82 */ /* 0x004fe20008000000 */
[----:B------:R-:W-:Y:S01]  /*1dc0*/  UMOV UR4, UR5 ;  /* 0x0000000500047c82 */ /* 0x000fe20008000000 */
[----:B------:R-:W-:Y:S05]  /*1dd0*/  BRA.U UP0, `(.L_x_31) ;  /* 0xfffffffd004c7547 */ /* 0x000fea000b83ffff */
.L_x_25:
[----:B------:R-:W-:Y:S01]  /*1de0*/  ULEA UR4, UR5, UR7, 0x3 ;  /* 0x0000000705047291 */ /* 0x000fe2000f8e18ff */
[----:B-1--4-:R-:W-:Y:S01]  /*1df0*/  SHF.L.U32 R0, R12, 0x1f, RZ ;  /* 0x0000001f0c007819 */ /* 0x012fe200000006ff */
[----:B------:R-:W-:Y:S01]  /*1e00*/  @!P1 SYNCS.ARRIVE.TRANS64.A1T0 RZ, [UR7+0x98], RZ ;  /* 0x000098ffffff99a7 */ /* 0x000fe20008100007 */
[----:B------:R-:W-:-:S06]  /*1e10*/  UISETP.GT.AND UP0, UPT, UR43, UR41, UPT ;  /* 0x000000292b00728c */ /* 0x000fcc000bf04270 */
[----:B---3--:R1:W3:Y:S03]  /*1e20*/  SYNCS.PHASECHK.TRANS64.TRYWAIT P0, [UR4+0x28], R0 ;  /* 0x00002800ff0075a7 */ /* 0x0082e60008001104 */
[----:B------:R-:W-:Y:S05]  /*1e30*/  BRA.U !UP0, `(.L_x_32) ;  /* 0x0000000108bc7547 */ /* 0x000fea000b800000 */
[----:B------:R-:W-:Y:S01]  /*1e40*/  UIADD3 UR25, UPT, UPT, UR44, UR13, URZ ;  /* 0x0000000d2c197290 */ /* 0x000fe2000fffe0ff */
[----:B------:R-:W-:-:S11]  /*1e50*/  UMOV UR4, UR5 ;  /* 0x0000000500047c82 */ /* 0x000fd60008000000 */
.L_x_38:
[----:B------:R-:W-:Y:S01]  /*1e60*/  ULEA UR9, UR4, UR7, 0x3 ;  /* 0x0000000704097291 */ /* 0x000fe2000f8e18ff */
[----:B---3--:R-:W-:Y:S01]  /*1e70*/  @!P3 MOV R2, 0xa000 ;  /* 0x0000a0000002b802 */ /* 0x008fe20000000f00 */
[----:B-1-3--:R-:W-:Y:S10]  /*1e80*/  @P0 BRA `(.L_x_33) ;  /* 0x00000000000c0947 */ /* 0x00aff40003800000 */
[----:B------:R-:W-:-:S04]  /*1e90*/  SHF.L.U32 R3, R12, 0x1f, RZ ;  /* 0x0000001f0c037819 */ /* 0x000fc800000006ff */
[----:B------:R-:W3:Y:S02]  /*1ea0*/  SYNCS.PHASECHK.TRANS64.TRYWAIT P0, [UR9+0x28], R3 ;  /* 0x00002803ff0075a7 */ /* 0x000ee40008001109 */
[----:B---3--:R-:W-:Y:S05]  /*1eb0*/  @!P0 BRA `(.L_x_34) ;  /* 0x0000007800dc8947 */ /* 0x008fea0003800000 */
.L_x_33:
[----:B------:R3:W-:Y:S01]  /*1ec0*/  @!P3 SYNCS.ARRIVE.TRANS64 RZ, [UR9], R2 ;  /* 0x00000002ffffb9a7 */ /* 0x0007e20008000009 */
[----:B------:R-:W-:-:S04]  /*1ed0*/  ULOP3.LUT UR5, UR24, 0x2, URZ, 0xfc, !UPT ;  /* 0x0000000218057892 */ /* 0x000fc8000f8efcff */
[----:B------:R-:W-:-:S09]  /*1ee0*/  UISETP.NE.AND UP0, UPT, UR5, 0x2, UPT ;  /* 0x000000020500788c */ /* 0x000fd2000bf05270 */
[----:B------:R-:W-:Y:S05]  /*1ef0*/  BRA.U UP0, `(.L_x_35) ;  /* 0x0000000100047547 */ /* 0x000fea000b800000 */
[----:B--2---:R-:W-:Y:S05]  /*1f00*/  BPT.TRAP 0x1 ;  /* 0x000000040000795c */ /* 0x004fea0000300000 */
.L_x_35:
[----:B------:R-:W-:Y:S04]  /*1f10*/  BSSY.RECONVERGENT B0, `(.L_x_36) ;  /* 0x0000003000007945 */ /* 0x000fe80003800200 */
[----:B------:R-:W-:Y:S05]  /*1f20*/  @P2 BRA `(.L_x_37) ;  /* 0x0000000000042947 */ /* 0x000fea0003800000 */
[----:B--2---:R-:W-:Y:S05]  /*1f30*/  BPT.TRAP 0x1 ;  /* 0x000000040000795c */ /* 0x004fea0000300000 */
.L_x_37:
[----:B--2---:R-:W-:Y:S05]  /*1f40*/  BSYNC.RECONVERGENT B0 ;  /* 0x0000000000007941 */ /* 0x004fea0003800200 */
.L_x_36:
[----:B------:R-:W-:Y:S02]  /*1f50*/  UIADD3 UR5, UPT, UPT, UR4, 0x1, URZ ;  /* 0x0000000104057890 */ /* 0x000fe4000fffe0ff */
[----:B------:R-:W-:Y:S02]  /*1f60*/  UIADD3 UR14, UP1, UPT, UR26, 0x80, URZ ;  /* 0x000000801a0e7890 */ /* 0x000fe4000ff3e0ff */
[----:B------:R-:W-:Y:S02]  /*1f70*/  UISETP.NE.AND UP0, UPT, UR5, 0x5, UPT ;  /* 0x000000050500788c */ /* 0x000fe4000bf05270 */
[----:B------:R-:W-:Y:S02]  /*1f80*/  USHF.L.U32 UR10, UR13, 0x7, URZ ;  /* 0x000000070d0a7899 */ /* 0x000fe400080006ff */
[----:B------:R-:W-:Y:S02]  /*1f90*/  USEL UR8, URZ, 0x1, UP0 ;  /* 0x00000001ff087887 */ /* 0x000fe40008000000 */
[----:B------:R-:W-:-:S02]  /*1fa0*/  USEL UR5, UR5, URZ, UP0 ;  /* 0x000000ff05057287 */ /* 0x000fc40008000000 */
[----:B------:R-:W-:Y:S02]  /*1fb0*/  UIADD3 UR22, UP0, UPT, UR26, 0x180, URZ ;  /* 0x000001801a167890 */ /* 0x000fe4000ff1e0ff */
[----:B------:R-:W-:Y:S01]  /*1fc0*/  LOP3.LUT R12, R12, UR8, RZ, 0x3c, !PT ;  /* 0x000000080c0c7c12 */ /* 0x000fe2000f8e3cff */
[----:B------:R-:W-:Y:S02]  /*1fd0*/  ULEA UR8, UR4, UR7, 0xd ;  /* 0x0000000704087291 */ /* 0x000fe4000f8e68ff */
[----:B------:R-:W-:Y:S01]  /*1fe0*/  ULEA UR6, UR5, UR7, 0x3 ;  /* 0x0000000705067291 */ /* 0x000fe2000f8e18ff */
[----:B-1----:R-:W-:Y:S01]  /*1ff0*/  SHF.L.U32 R0, R12, 0x1f, RZ ;  /* 0x0000001f0c007819 */ /* 0x002fe200000006ff */
[----:B------:R-:W-:Y:S02]  /*2000*/  UIADD3 UR8, UPT, UPT, UR8, 0x6400, URZ ;  /* 0x0000640008087890 */ /* 0x000fe4000fffe0ff */
[----:B------:R-:W-:Y:S02]  /*2010*/  UIADD3.X UR15, UPT, UPT, URZ, UR27, URZ, UP1, !UPT ;  /* 0x0000001bff0f7290 */ /* 0x000fe40008ffe4ff */
[----:B------:R-:W-:-:S02]  /*2020*/  ULEA UR16, UR4, UR29, 0xf ;  /* 0x0000001d04107291 */ /* 0x000fc4000f8e78ff */
[----:B------:R-:W-:Y:S01]  /*2030*/  UIADD3.X UR23, UPT, UPT, URZ, UR27, URZ, UP0, !UPT ;  /* 0x0000001bff177290 */ /* 0x000fe200087fe4ff */
[----:B------:R4:W1:Y:S01]  /*2040*/  SYNCS.PHASECHK.TRANS64.TRYWAIT P0, [UR6+0x28], R0 ;  /* 0x00002800ff0075a7 */ /* 0x0008620008001106 */
[----:B------:R-:W-:Y:S01]  /*2050*/  UMOV UR30, 0x0 ;  /* 0x00000000001e7882 */ /* 0x000fe20000000000 */
[----:B------:R-:W-:Y:S01]  /*2060*/  UMOV UR31, 0x10000000 ;  /* 0x10000000001f7882 */ /* 0x000fe20000000000 */
[----:B------:R-:W-:Y:S01]  /*2070*/  UMOV UR11, UR35 ;  /* 0x00000023000b7c82 */ /* 0x000fe20008000000 */
[----:B------:R-:W-:Y:S01]  /*2080*/  UMOV UR12, UR36 ;  /* 0x00000024000c7c82 */ /* 0x000fe20008000000 */
[----:B------:R-:W-:Y:S01]  /*2090*/  UMOV UR6, 0xff0000 ;  /* 0x00ff000000067882 */ /* 0x000fe20000000000 */
[----:B------:R-:W-:Y:S01]  /*20a0*/  UMOV UR20, UR36 ;  /* 0x0000002400147c82 */ /* 0x000fe20008000000 */
[----:B------:R-:W-:Y:S01]  /*20b0*/  UMOV UR17, UR9 ;  /* 0x0000000900117c82 */ /* 0x000fe20008000000 */
[----:B------:R-:W-:Y:S01]  /*20c0*/  UMOV UR18, UR10 ;  /* 0x0000000a00127c82 */ /* 0x000fe20008000000 */
[----:B------:R4:W-:Y:S01]  /*20d0*/  UTMALDG.3D [UR8], [UR14], desc[UR30] ;  /* 0x00001e080e0075b4 */ /* 0x0009e20008011000 */
[----:B------:R-:W-:Y:S01]  /*20e0*/  UIADD3 UR13, UPT, UPT, UR13, 0x1, URZ ;  /* 0x000000010d0d7890 */ /* 0x000fe2000fffe0ff */
[----:B------:R-:W-:-:S03]  /*20f0*/  UMOV UR4, UR5 ;  /* 0x0000000500047c82 */ /* 0x000fc60008000000 */
[----:B------:R-:W-:Y:S01]  /*2100*/  UISETP.NE.AND UP0, UPT, UR13, UR25, UPT ;  /* 0x000000190d00728c */ /* 0x000fe2000bf05270 */
[----:B------:R4:W-:Y:S08]  /*2110*/  UTMALDG.3D.MULTICAST [UR16], [UR22], UR6, desc[UR30] ;  /* 0x00001e10160073b4 */ /* 0x0009f00008011806 */
[----:B----4-:R-:W-:Y:S05]  /*2120*/  BRA.U UP0, `(.L_x_38) ;  /* 0xfffffffd004c7547 */ /* 0x010fea000b83ffff */
.L_x_32:
[C---:B------:R-:W-:Y:S01]  /*2130*/  LEA R3, R11.reuse, UR7, 0x3 ;  /* 0x000000070b037c11 */ /* 0x040fe2000f8e18ff */
[----:B------:R-:W-:Y:S01]  /*2140*/  NOP ;  /* 0x0000000000007918 */ /* 0x000fe20000000000 */
[----:B-1----:R-:W-:Y:S02]  /*2150*/  SHF.L.U32 R0, R10, 0x1f, RZ ;  /* 0x0000001f0a007819 */ /* 0x002fe400000006ff */
[----:B------:R-:W-:Y:S02]  /*2160*/  LEA R5, R11, UR7, 0x4 ;  /* 0x000000070b057c11 */ /* 0x000fe4000f8e20ff */
[----:B---3--:R-:W1:Y:S02]  /*2170*/  SYNCS.PHASECHK.TRANS64.TRYWAIT P0, [R3+URZ+0xa0], R0 ;  /* 0x0000a000030075a7 */ /* 0x008e6400080011ff */
[----:B-1----:R-:W-:Y:S05]  /*2180*/  @!P0 BRA `(.L_x_39) ;  /* 0x0000007800408947 */ /* 0x002fea0003800000 */
.L_x_136:
[----:B------:R-:W3:Y:S01]  /*2190*/  LDS.128 R4, [R5+0x130] ;  /* 0x0001300005047984 */ /* 0x000ee20000000c00 */
[----:B------:R-:W-:Y:S01]  /*21a0*/  UISETP.GE.AND UP0, UPT, UR42, 0x1, UPT ;  /* 0x000000012a00788c */ /* 0x000fe2000bf06270 */
[----:B------:R-:W-:Y:S01]  /*21b0*/  @!PT LDS RZ, [RZ] ;  /* 0x00000000fffff984 */ /* 0x000fe20000000800 */
[----:B------:R-:W-:Y:S01]  /*21c0*/  @!PT LDS RZ, [RZ] ;  /* 0x00000000fffff984 */ /* 0x000fe20000000800 */
[----:B------:R-:W-:Y:S01]  /*21d0*/  @!PT LDS RZ, [RZ] ;  /* 0x00000000fffff984 */ /* 0x000fe20000000800 */
[----:B------:R-:W-:Y:S01]  /*21e0*/  @!PT LDS RZ, [RZ] ;  /* 0x00000000fffff984 */ /* 0x000fe20000000800 */
[----:B------:R4:W-:Y:S06]  /*21f0*/  MEMBAR.ALL.CTA ;  /* 0x0000000000007992 */ /* 0x0009ec0000008000 */
[----:B----4-:R-:W4:Y:S01]  /*2200*/  FENCE.VIEW.ASYNC.S ;  /* 0x00000000000073c6 */ /* 0x010f220000000000 */
[----:B---3--:R-:W-:-:S13]  /*2210*/  LOP3.LUT P0, RZ, R6, 0x1, RZ, 0xc0, !PT ;  /* 0x0000000106ff7812 */ /* 0x008fda000780c0ff */
[----:B----4-:R-:W-:Y:S01]  /*2220*/  VOTEU.ANY UP1, P0 ;  /* 0x0000000000ff7886 */ /* 0x010fe20000020100 */
[----:B------:R-:W-:-:S13]  /*2230*/  PLOP3.LUT P0, PT, PT, PT, UP1, 0x80, 0x8 ;  /* 0x000000000008781c */ /* 0x000fda0003f0f018 */
[----:B-1----:R-:W-:Y:S02]  /*2240*/  @P0 LOP3.LUT R0, R5, 0xffff, RZ, 0xc0, !PT ;  /* 0x0000ffff05000812 */ /* 0x002fe400078ec0ff */
[----:B------:R-:W-:Y:S02]  /*2250*/  @P0 MOV R2, R4 ;  /* 0x0000000400020202 */ /* 0x000fe40000000f00 */
[----:B------:R-:W-:Y:S01]  /*2260*/  @P0 R2UR UR6, R0 ;  /* 0x00000000000602ca */ /* 0x000fe200000e0000 */
[----:B------:R-:W-:Y:S01]  /*2270*/  VIADD R0, R3, 0xb0 ;  /* 0x000000b003007836 */ /* 0x000fe20000000000 */
[----:B------:R-:W-:Y:S02]  /*2280*/  @P0 SHF.R.U32.HI R4, RZ, 0x10, R5 ;  /* 0x00000010ff040819 */ /* 0x000fe40000011605 */
[----:B------:R-:W-:Y:S02]  /*2290*/  @P0 R2UR UR8, R2 ;  /* 0x00000000020802ca */ /* 0x000fe400000e0000 */
[----:B------:R-:W-:-:S02]  /*22a0*/  PRMT R0, RZ, 0x654, R0 ;  /* 0x00000654ff007816 */ /* 0x000fc40000000000 */
[----:B------:R-:W-:Y:S02]  /*22b0*/  @P0 R2UR UR4, R4 ;  /* 0x00000000040402ca */ /* 0x000fe400000e0000 */
[----:B------:R1:W-:Y:S03]  /*22c0*/  SYNCS.ARRIVE.TRANS64.RED.A1T0 RZ, [R0+URZ], RZ ;  /* 0x000000ff00ff79a7 */ /* 0x0003e600081004ff */
[----:B------:R-:W-:-:S04]  /*22d0*/  @UP1 UMOV UR37, UR6 ;  /* 0x0000000600251c82 */ /* 0x000fc80008000000 */
[----:B------:R-:W-:-:S04]  /*22e0*/  @UP1 UMOV UR38, UR8 ;  /* 0x0000000800261c82 */ /* 0x000fc80008000000 */
[----:B------:R-:W-:Y:S01]  /*22f0*/  @UP1 UMOV UR36, UR4 ;  /* 0x0000000400241c82 */ /* 0x000fe20008000000 */
[----:B------:R-:W-:Y:S05]  /*2300*/  BRA.U !UP0, `(.L_x_40) ;  /* 0x0000000108d47547 */ /* 0x000fea000b800000 */
[----:B------:R-:W2:Y:S01]  /*2310*/  LDCU.128 UR12, c[0x0][0xb10] ;  /* 0x00016200ff0c77ac */ /* 0x000ea20008000c00 */
[----:B------:R-:W3:Y:S01]  /*2320*/  LDCU UR25, c[0x0][0xb20] ;  /* 0x00016400ff1977ac */ /* 0x000ee20008000800 */
[----:B------:R-:W4:Y:S01]  /*2330*/  LDCU UR20, c[0x0][0xb0c] ;  /* 0x00016180ff1477ac */ /* 0x000f220008000800 */
[----:B------:R-:W1:Y:S01]  /*2340*/  LDCU.64 UR10, c[0x0][0xb28] ;  /* 0x00016500ff0a77ac */ /* 0x000e620008000a00 */
[----:B------:R-:W-:Y:S02]  /*2350*/  UISETP.NE.AND UP3, UPT, UR42, 0x1, UPT ;  /* 0x000000012a00788c */ /* 0x000fe4000bf65270 */
[----:B--2---:R-:W-:Y:S02]  /*2360*/  UIMAD.WIDE.U32 UR16, UR39, UR15, URZ ;  /* 0x0000000f271072a5 */ /* 0x004fe4000f8e00ff */
[----:B------:R-:W-:Y:S02]  /*2370*/  UIMAD.WIDE.U32 UR8, UR40, UR12, URZ ;  /* 0x0000000c280872a5 */ /* 0x000fe4000f8e00ff */
[----:B------:R-:W-:-:S02]  /*2380*/  UISETP.NE.AND UP0, UPT, UR14, 0x1, UPT ;  /* 0x000000010e00788c */ /* 0x000fc4000bf05270 */
[----:B------:R-:W-:Y:S01]  /*2390*/  UIMAD.WIDE.U32 UR22, UR37, UR15, URZ ;  /* 0x0000000f251672a5 */ /* 0x000fe2000f8e00ff */
[----:B------:R-:W-:Y:S02]  /*23a0*/  UMOV UR16, UR17 ;  /* 0x0000001100107c82 */ /* 0x000fe40008000000 */
[----:B------:R-:W-:Y:S01]  /*23b0*/  UMOV UR8, UR9 ;  /* 0x0000000900087c82 */ /* 0x000fe20008000000 */
[----:B---3--:R-:W-:Y:S02]  /*23c0*/  USHF.R.U32.HI UR16, URZ, UR25, UR16 ;  /* 0x00000019ff107299 */ /* 0x008fe40008011610 */
[----:B----4-:R-:W-:Y:S02]  /*23d0*/  UISETP.NE.AND UP2, UPT, UR20, 0x1, UPT ;  /* 0x000000011400788c */ /* 0x010fe4000bf45270 */
[----:B------:R-:W-:Y:S02]  /*23e0*/  USHF.R.U32.HI UR8, URZ, UR13, UR8 ;  /* 0x0000000dff087299 */ /* 0x000fe40008011608 */
[----:B------:R-:W-:-:S02]  /*23f0*/  USEL UR6, UR39, UR16, !UP0 ;  /* 0x0000001027067287 */ /* 0x000fc4000c000000 */
[----:B------:R-:W-:Y:S02]  /*2400*/  USEL UR8, UR40, UR8, !UP2 ;  /* 0x0000000828087287 */ /* 0x000fe4000d000000 */
[----:B-1----:R-:W-:Y:S01]  /*2410*/  UIMAD.WIDE.U32 UR16, UR6, UR10, URZ ;  /* 0x0000000a061072a5 */ /* 0x002fe2000f8e00ff */
[----:B------:R-:W-:Y:S01]  /*2420*/  UMOV UR4, UR23 ;  /* 0x0000001700047c82 */ /* 0x000fe20008000000 */
[----:B------:R-:W-:Y:S02]  /*2430*/  UIMAD.WIDE.U32 UR18, UR38, UR12, URZ ;  /* 0x0000000c261272a5 */ /* 0x000fe4000f8e00ff */
[----:B------:R-:W-:-:S03]  /*2440*/  UIMAD.WIDE.U32 UR22, UR8, UR10, URZ ;  /* 0x0000000a081672a5 */ /* 0x000fc6000f8e00ff */
[----:B------:R-:W-:Y:S01]  /*2450*/  UMOV UR16, UR17 ;  /* 0x0000001100107c82 */ /* 0x000fe20008000000 */
[----:B------:R-:W-:Y:S02]  /*2460*/  USHF.R.U32.HI UR4, URZ, UR25, UR4 ;  /* 0x00000019ff047299 */ /* 0x000fe40008011604 */
[----:B------:R-:W-:Y:S01]  /*2470*/  @UP3 USHF.R.U32.HI UR6, URZ, UR11, UR16 ;  /* 0x0000000bff063299 */ /* 0x000fe20008011610 */
[----:B------:R-:W-:Y:S01]  /*2480*/  UMOV UR18, UR19 ;  /* 0x0000001300127c82 */ /* 0x000fe20008000000 */
[----:B------:R-:W-:Y:S01]  /*2490*/  UMOV UR22, UR23 ;  /* 0x0000001700167c82 */ /* 0x000fe20008000000 */
[----:B------:R-:W-:Y:S02]  /*24a0*/  USHF.R.U32.HI UR13, URZ, UR13, UR18 ;  /* 0x0000000dff0d7299 */ /* 0x000fe40008011612 */
[----:B------:R-:W-:Y:S02]  /*24b0*/  USEL UR4, UR37, UR4, !UP0 ;  /* 0x0000000425047287 */ /* 0x000fe4000c000000 */
[----:B------:R-:W-:-:S02]  /*24c0*/  @UP3 USHF.R.U32.HI UR8, URZ, UR11, UR22 ;  /* 0x0000000bff083299 */ /* 0x000fc40008011616 */
[----:B------:R-:W-:Y:S02]  /*24d0*/  UIMAD UR9, UR42, UR6, URZ ;  /* 0x000000062a0972a4 */ /* 0x000fe4000f8e02ff */
[----:B------:R-:W-:Y:S02]  /*24e0*/  USEL UR6, UR38, UR13, !UP2 ;  /* 0x0000000d26067287 */ /* 0x000fe4000d000000 */
[----:B------:R-:W-:Y:S02]  /*24f0*/  UIMAD UR12, UR42, UR8, URZ ;  /* 0x000000082a0c72a4 */ /* 0x000fe4000f8e02ff */
[----:B------:R-:W-:Y:S02]  /*2500*/  UISETP.GE.AND UP0, UPT, UR4, UR9, UPT ;  /* 0x000000090400728c */ /* 0x000fe4000bf06270 */
[----:B------:R-:W-:Y:S02]  /*2510*/  UIMAD.WIDE.U32 UR16, UR4, UR10, URZ ;  /* 0x0000000a041072a5 */ /* 0x000fe4000f8e00ff */
[----:B------:R-:W-:-:S02]  /*2520*/  UISETP.GE.OR UP0, UPT, UR6, UR12, UP0 ;  /* 0x0000000c0600728c */ /* 0x000fc40008706670 */
[----:B------:R-:W-:Y:S02]  /*2530*/  UIMAD.WIDE.U32 UR12, UR6, UR10, URZ ;  /* 0x0000000a060c72a5 */ /* 0x000fe4000f8e00ff */
[----:B------:R-:W-:Y:S01]  /*2540*/  UIADD3 UR15, UPT, UPT, -UR4, URZ, URZ ;  /* 0x000000ff040f7290 */ /* 0x000fe2000fffe1ff */
[----:B------:R-:W-:Y:S01]  /*2550*/  UMOV UR10, UR17 ;  /* 0x00000011000a7c82 */ /* 0x000fe20008000000 */
[----:B------:R-:W-:Y:S02]  /*2560*/  UIADD3 UR12, UPT, UPT, -UR6, URZ, URZ ;  /* 0x000000ff060c7290 */ /* 0x000fe4000fffe1ff */
[----:B------:R-:W-:-:S03]  /*2570*/  USHF.R.U32.HI UR10, URZ, UR11, UR10 ;  /* 0x0000000bff0a7299 */ /* 0x000fc6000801160a */
[----:B------:R-:W-:Y:S01]  /*2580*/  @!UP0 UMOV UR9, UR13 ;  /* 0x0000000d00098c82 */ /* 0x000fe20008000000 */
[----:B------:R-:W-:Y:S02]  /*2590*/  UIMAD UR15, UR14, UR15, UR37 ;  /* 0x0000000f0e0f72a4 */ /* 0x000fe4000f8e0225 */
[----:B------:R-:W-:Y:S02]  /*25a0*/  USEL UR10, UR4, UR10, !UP3 ;  /* 0x0000000a040a7287 */ /* 0x000fe4000d800000 */
[----:B------:R-:W-:Y:S02]  /*25b0*/  @!UP0 USHF.R.U32.HI UR9, URZ, UR11, UR9 ;  /* 0x0000000bff098299 */ /* 0x000fe40008011609 */
[----:B------:R-:W-:Y:S02]  /*25c0*/  UIADD3 UR11, UPT, UPT, -UR10, URZ, URZ ;  /* 0x000000ff0a0b7290 */ /* 0x000fe4000fffe1ff */
[----:B------:R-:W-:Y:S02]  /*25d0*/  @!UP0 USEL UR9, UR6, UR9, !UP3 ;  /* 0x0000000906098287 */ /* 0x000fe4000d800000 */
[----:B------:R-:W-:-:S02]  /*25e0*/  UIMAD UR11, UR42, UR11, UR4 ;  /* 0x0000000b2a0b72a4 */ /* 0x000fc4000f8e0204 */
[----:B------:R-:W-:Y:S02]  /*25f0*/  @!UP0 UIADD3 UR10, UPT, UPT, UR10, -UR9, URZ ;  /* 0x800000090a0a8290 */ /* 0x000fe4000fffe0ff */
[----:B------:R-:W-:Y:S02]  /*2600*/  @!UP0 UIMAD UR9, UR11, UR8, UR9 ;  /* 0x000000080b0982a4 */ /* 0x000fe4000f8e0209 */
[----:B------:R-:W-:Y:S02]  /*2610*/  @!UP0 UIMAD UR4, UR42, UR10, UR6 ;  /* 0x0000000a2a0482a4 */ /* 0x000fe4000f8e0206 */
[----:B------:R-:W-:Y:S02]  /*2620*/  UIMAD UR8, UR20, UR12, UR38 ;  /* 0x0000000c140872a4 */ /* 0x000fe4000f8e0226 */
[----:B------:R-:W-:Y:S01]  /*2630*/  UIMAD UR37, UR4, UR14, UR15 ;  /* 0x0000000e042572a4 */ /* 0x000fe2000f8e020f */
[----:B------:R-:W-:Y:S02]  /*2640*/  @!UP0 UMOV UR6, UR9 ;  /* 0x0000000900068c82 */ /* 0x000fe40008000000 */
[----:B------:R-:W-:-:S12]  /*2650*/  UIMAD UR38, UR6, UR20, UR8 ;  /* 0x00000014062672a4 */ /* 0x000fd8000f8e0208 */
.L_x_40:
[----:B------:R-:W3:Y:S02]  /*2660*/  LDCU UR4, c[0x0][0xb30] ;  /* 0x00016600ff0477ac */ /* 0x000ee40008000800 */
[----:B---3--:R-:W-:-:S09]  /*2670*/  UISETP.NE.AND UP0, UPT, UR4, 0x1, UPT ;  /* 0x000000010400788c */ /* 0x008fd2000bf05270 */
[----:B------:R-:W-:Y:S05]  /*2680*/  BRA.U UP0, `(.L_x_41) ;  /* 0x0000000100447547 */ /* 0x000fea000b800000 */
[----:B------:R-:W3:Y:S01]  /*2690*/  LDCU.128 UR12, c[0x0][0xb10] ;  /* 0x00016200ff0c77ac */ /* 0x000ee20008000c00 */
[----:B------:R-:W4:Y:S01]  /*26a0*/  LDCU UR16, c[0x0][0xb0c] ;  /* 0x00016180ff1077ac */ /* 0x000f220008000800 */
[----:B------:R-:W1:Y:S01]  /*26b0*/  LDCU UR17, c[0x0][0xb20] ;  /* 0x00016400ff1177ac */ /* 0x000e620008000800 */
[----:B---3--:R-:W-:Y:S02]  /*26c0*/  UIMAD.WIDE.U32 UR10, UR38, UR12, URZ ;  /* 0x0000000c260a72a5 */ /* 0x008fe4000f8e00ff */
[----:B------:R-:W-:Y:S02]  /*26d0*/  UIMAD.WIDE.U32 UR8, UR37, UR15, URZ ;  /* 0x0000000f250872a5 */ /* 0x000fe4000f8e00ff */
[----:B----4-:R-:W-:Y:S02]  /*26e0*/  UISETP.NE.AND UP2, UPT, UR16, 0x1, UPT ;  /* 0x000000011000788c */ /* 0x010fe4000bf45270 */
[----:B------:R-:W-:Y:S01]  /*26f0*/  UISETP.NE.AND UP0, UPT, UR14, 0x1, UPT ;  /* 0x000000010e00788c */ /* 0x000fe2000bf05270 */
[----:B------:R-:W-:-:S02]  /*2700*/  UMOV UR6, UR11 ;  /* 0x0000000b00067c82 */ /* 0x000fc40008000000 */
[----:B------:R-:W-:Y:S01]  /*2710*/  UMOV UR4, UR9 ;  /* 0x0000000900047c82 */ /* 0x000fe20008000000 */
[----:B------:R-:W-:Y:S02]  /*2720*/  USHF.R.U32.HI UR6, URZ, UR13, UR6 ;  /* 0x0000000dff067299 */ /* 0x000fe40008011606 */
[----:B-1----:R-:W-:Y:S02]  /*2730*/  USHF.R.U32.HI UR4, URZ, UR17, UR4 ;  /* 0x00000011ff047299 */ /* 0x002fe40008011604 */
[----:B------:R-:W-:Y:S02]  /*2740*/  USEL UR6, UR38, UR6, !UP2 ;  /* 0x0000000626067287 */ /* 0x000fe4000d000000 */
[----:B------:R-:W-:-:S04]  /*2750*/  USEL UR4, UR37, UR4, !UP0 ;  /* 0x0000000425047287 */ /* 0x000fc8000c000000 */
[----:B------:R-:W-:Y:S02]  /*2760*/  UIADD3 UR8, UPT, UPT, UR6, -UR4, URZ ;  /* 0x8000000406087290 */ /* 0x000fe4000fffe0ff */
[----:B------:R-:W-:Y:S02]  /*2770*/  UIADD3 UR4, UPT, UPT, -UR6, UR4, URZ ;  /* 0x0000000406047290 */ /* 0x000fe4000fffe1ff */
[----:B------:R-:W-:Y:S02]  /*2780*/  UIMAD UR37, UR8, UR14, UR37 ;  /* 0x0000000e082572a4 */ /* 0x000fe4000f8e0225 */
[----:B------:R-:W-:-:S12]  /*2790*/  UIMAD UR38, UR4, UR16, UR38 ;  /* 0x00000010042672a4 */ /* 0x000fd8000f8e0226 */
.L_x_41:
[----:B------:R-:W-:Y:S01]  /*27a0*/  VIADD R11, R11, 0x1 ;  /* 0x000000010b0b7836 */ /* 0x000fe20000000000 */
[----:B------:R-:W-:Y:S01]  /*27b0*/  R2UR UR4, R87 ;  /* 0x00000000570472ca */ /* 0x000fe200000e0000 */
[----:B------:R-:W-:Y:S01]  /*27c0*/  UIADD3 UR30, UPT, UPT, UR38, UR59, URZ ;  /* 0x0000003b261e7290 */ /* 0x000fe2000fffe0ff */
[----:B------:R-:W-:Y:S02]  /*27d0*/  PLOP3.LUT P1, PT, PT, PT, PT, 0x80, 0x8 ;  /* 0x000000000008781c */ /* 0x000fe40003f2f070 */
[----:B------:R-:W-:-:S04]  /*27e0*/  ISETP.NE.AND P0, PT, R11, 0x2, PT ;  /* 0x000000020b00780c */ /* 0x000fc80003f05270 */
[----:B------:R-:W-:Y:S02]  /*27f0*/  SEL R3, RZ, 0x1, P0 ;  /* 0x00000001ff037807 */ /* 0x000fe40000000000 */
[----:B------:R-:W-:Y:S02]  /*2800*/  SEL R11, R11, RZ, P0 ;  /* 0x000000ff0b0b7207 */ /* 0x000fe40000000000 */
[----:B------:R-:W-:Y:S01]  /*2810*/  LOP3.LUT R10, R10, R3, RZ, 0x3c, !PT ;  /* 0x000000030a0a7212 */ /* 0x000fe200078e3cff */
[----:B------:R-:W-:Y:S01]  /*2820*/  UIADD3 UR31, UPT, UPT, UR37, UR4, URZ ;  /* 0x00000004251f7290 */ /* 0x000fe2000fffe0ff */
[----:B------:R-:W-:Y:S11]  /*2830*/  BRA.U UP1, `(.L_x_42) ;  /* 0xfffffff101587547 */ /* 0x000ff6000b83ffff */
[----:B------:R-:W-:Y:S01]  /*2840*/  UIADD3 UR7, UPT, UPT, UR7, 0x28, URZ ;  /* 0x0000002807077890 */ /* 0x000fe2000fffe0ff */
[----:B------:R-:W-:-:S03]  /*2850*/  SHF.L.U32 R3, R12, 0x1f, RZ ;  /* 0x0000001f0c037819 */ /* 0x000fc600000006ff */
[----:B------:R-:W-:-:S09]  /*2860*/  ULEA UR4, UR5, UR7, 0x3 ;  /* 0x0000000705047291 */ /* 0x000fd2000f8e18ff */
[----:B------:R-:W3:Y:S02]  /*2870*/  SYNCS.PHASECHK.TRANS64.TRYWAIT P0, [UR4], R3 ;  /* 0x00000003ff0075a7 */ /* 0x000ee40008001104 */
[----:B---3--:R-:W-:Y:S05]  /*2880*/  @!P0 BRA `(.L_x_43) ;  /* 0x0000007000948947 */ /* 0x008fea0003800000 */
.L_x_138:
[----:B------:R-:W-:-:S04]  /*2890*/  UIADD3 UR4, UPT, UPT, UR5, 0x1, URZ ;  /* 0x0000000105047890 */ /* 0x000fc8000fffe0ff */
[----:B------:R-:W-:-:S04]  /*28a0*/  UISETP.NE.AND UP0, UPT, UR4, 0x5, UPT ;  /* 0x000000050400788c */ /* 0x000fc8000bf05270 */
[----:B------:R-:W-:Y:S02]  /*28b0*/  USEL UR6, URZ, 0x1, UP0 ;  /* 0x00000001ff067887 */ /* 0x000fe40008000000 */
[----:B------:R-:W-:-:S04]  /*28c0*/  USEL UR4, UR4, URZ, UP0 ;  /* 0x000000ff04047287 */ /* 0x000fc80008000000 */
[----:B------:R-:W-:Y:S01]  /*28d0*/  ULEA UR5, UR4, UR7, 0x3 ;  /* 0x0000000704057291 */ /* 0x000fe2000f8e18ff */
[----:B------:R-:W-:-:S04]  /*28e0*/  LOP3.LUT R2, R12, UR6, RZ, 0x3c, !PT ;  /* 0x000000060c027c12 */ /* 0x000fc8000f8e3cff */
[----:B-1----:R-:W-:-:S04]  /*28f0*/  SHF.L.U32 R3, R2, 0x1f, RZ ;  /* 0x0000001f02037819 */ /* 0x002fc800000006ff */
[----:B------:R-:W1:Y:S02]  /*2900*/  SYNCS.PHASECHK.TRANS64.TRYWAIT P0, [UR5], R3 ;  /* 0x00000003ff0075a7 */ /* 0x000e640008001105 */
[----:B-1----:R-:W-:Y:S05]  /*2910*/  @!P0 BRA `(.L_x_44) ;  /* 0x0000007000888947 */ /* 0x002fea0003800000 */
.L_x_140:
        /* <DEDUP_REMOVED lines=9> */
.L_x_142:
        /* <DEDUP_REMOVED lines=9> */
.L_x_144:
[----:B------:R-:W-:-:S04]  /*2a40*/  UIADD3 UR4, UPT, UPT, UR4, 0x1, URZ ;  /* 0x0000000104047890 */ /* 0x000fc8000fffe0ff */
[----:B------:R-:W-:-:S04]  /*2a50*/  UISETP.NE.AND UP0, UPT, UR4, 0x5, UPT ;  /* 0x000000050400788c */ /* 0x000fc8000bf05270 */
[----:B------:R-:W-:Y:S02]  /*2a60*/  USEL UR5, URZ, 0x1, UP0 ;  /* 0x00000001ff057887 */ /* 0x000fe40008000000 */
[----:B------:R-:W-:-:S04]  /*2a70*/  USEL UR4, UR4, URZ, UP0 ;  /* 0x000000ff04047287 */ /* 0x000fc80008000000 */
[----:B------:R-:W-:Y:S01]  /*2a80*/  ULEA UR4, UR4, UR7, 0x3 ;  /* 0x0000000704047291 */ /* 0x000fe2000f8e18ff */
[----:B-1----:R-:W-:-:S04]  /*2a90*/  LOP3.LUT R3, R2, UR5, RZ, 0x3c, !PT ;  /* 0x0000000502037c12 */ /* 0x002fc8000f8e3cff */
[----:B------:R-:W-:Y:S01]  /*2aa0*/  SHF.L.U32 R3, R3, 0x1f, RZ ;  /* 0x0000001f03037819 */ /* 0x000fe200000006ff */
[----:B------:R-:W-:-:S07]  /*2ab0*/  IMAD.U32 R0, RZ, RZ, UR4 ;  /* 0x00000004ff007e24 */ /* 0x000fce000f8e00ff */
.L_x_47:
[----:B-1----:R1:W3:Y:S02]  /*2ac0*/  SYNCS.PHASECHK.TRANS64.TRYWAIT P0, [R0+URZ], R3 ;  /* 0x00000003000075a7 */ /* 0x0022e400080011ff */
[----:B---3--:R-:W-:Y:S05]  /*2ad0*/  @!P0 NANOSLEEP.SYNCS 0x989680 ;  /* 0x009896800000895d */ /* 0x008fea0003900000 */
[----:B------:R-:W3:Y:S02]  /*2ae0*/  @!P0 SYNCS.PHASECHK.TRANS64 P0, [R0+URZ], R3 ;  /* 0x00000003000085a7 */ /* 0x000ee400080010ff */
[----:B--23--:R-:W-:Y:S05]  /*2af0*/  @P0 EXIT ;  /* 0x000000000000094d */ /* 0x00cfea0003800000 */
[----:B------:R-:W-:Y:S05]  /*2b00*/  BRA `(.L_x_47) ;  /* 0xfffffffc00ec7947 */ /* 0x000fea000383ffff */
.L_x_22:
[----:B------:R-:W2:Y:S02]  /*2b10*/  S2UR UR4, SR_CgaCtaId ;  /* 0x00000000000479c3 */ /* 0x000ea40000008800 */
[----:B--2---:R-:W-:-:S04]  /*2b20*/  UISETP.NE.AND UP0, UPT, UR4, URZ, UPT ;  /* 0x000000ff0400728c */ /* 0x004fc8000bf05270 */
[----:B------:R-:W-:-:S09]  /*2b30*/  UISETP.NE.OR UP0, UPT, UR18, 0x1, UP0 ;  /* 0x000000011200788c */ /* 0x000fd20008705670 */
[----:B------:R-:W-:Y:S05]  /*2b40*/  BRA.U UP0, `(.L_x_48) ;  /* 0x00000005004c7547 */ /* 0x000fea000b800000 */
[----:B------:R-:W2:Y:S01]  /*2b50*/  S2UR UR5, SR_CgaCtaId ;  /* 0x00000000000579c3 */ /* 0x000ea20000008800 */
[----:B------:R-:W-:Y:S01]  /*2b60*/  UMOV UR4, 0x400 ;  /* 0x0000040000047882 */ /* 0x000fe20000000000 */
[----:B------:R-:W-:Y:S01]  /*2b70*/  ISETP.GE.U32.AND P2, PT, R0, 0x8, PT ;  /* 0x000000080000780c */ /* 0x000fe20003f46070 */
[----:B------:R-:W-:Y:S01]  /*2b80*/  IMAD.MOV.U32 R12, RZ, RZ, 0x1 ;  /* 0x00000001ff0c7424 */ /* 0x000fe200078e00ff */
[----:B------:R-:W-:Y:S02]  /*2b90*/  CS2R R10, SRZ ;  /* 0x00000000000a7805 */ /* 0x000fe4000001ff00 */
[----:B------:R-:W-:Y:S01]  /*2ba0*/  CS2R R8, SRZ ;  /* 0x0000000000087805 */ /* 0x000fe2000001ff00 */
[----:B--2---:R-:W-:-:S03]  /*2bb0*/  ULEA UR6, UR5, UR4, 0x18 ;  /* 0x0000000405067291 */ /* 0x004fc6000f8ec0ff */
[----:B------:R-:W-:-:S09]  /*2bc0*/  UMOV UR5, URZ ;  /* 0x000000ff00057c82 */ /* 0x000fd20008000000 */
.L_x_52:
[----:B------:R-:W-:Y:S02]  /*2bd0*/  LEA R2, R8, UR6, 0x3 ;  /* 0x0000000608027c11 */ /* 0x000fe4000f8e18ff */
[----:B------:R-:W-:-:S03]  /*2be0*/  SHF.L.U32 R5, R9, 0x1f, RZ ;  /* 0x0000001f09057819 */ /* 0x000fc600000006ff */
[----:B------:R-:W-:Y:S01]  /*2bf0*/  VIADD R4, R2, 0x110 ;  /* 0x0000011002047836 */ /* 0x000fe20000000000 */
[----:B------:R-:W2:Y:S02]  /*2c00*/  SYNCS.PHASECHK.TRANS64.TRYWAIT P0, [R2+URZ+0x100], R5 ;  /* 0x00010005020075a7 */ /* 0x000ea400080011ff */
[----:B--2---:R-:W-:Y:S05]  /*2c10*/  @!P0 BRA `(.L_x_49) ;  /* 0x0000007000108947 */ /* 0x004fea0003800000 */
.L_x_145:
[----:B------:R-:W-:Y:S01]  /*2c20*/  ULEA UR4, UR5, UR6, 0x3 ;  /* 0x0000000605047291 */ /* 0x000fe2000f8e18ff */
[----:B------:R-:W-:Y:S02]  /*2c30*/  PRMT R4, RZ, 0x654, R4 ;  /* 0x00000654ff047816 */ /* 0x000fe40000000004 */
[----:B--2---:R-:W-:Y:S01]  /*2c40*/  SHF.L.U32 R5, R12, 0x1f, RZ ;  /* 0x0000001f0c057819 */ /* 0x004fe200000006ff */
[----:B------:R-:W-:Y:S01]  /*2c50*/  UIADD3 UR7, UPT, UPT, UR4, 0xa0, URZ ;  /* 0x000000a004077890 */ /* 0x000fe2000fffe0ff */
[----:B------:R2:W-:Y:S05]  /*2c60*/  SYNCS.ARRIVE.TRANS64.RED.A1T0 RZ, [R4+URZ], RZ ;  /* 0x000000ff04ff79a7 */ /* 0x0005ea00081004ff */
[----:B------:R-:W-:Y:S01]  /*2c70*/  IMAD.U32 R7, RZ, RZ, UR7 ;  /* 0x00000007ff077e24 */ /* 0x000fe2000f8e00ff */
[----:B------:R-:W3:Y:S04]  /*2c80*/  SYNCS.PHASECHK.TRANS64.TRYWAIT P0, [UR4+0xb0], R5 ;  /* 0x0000b005ff0075a7 */ /* 0x000ee80008001104 */
[----:B------:R-:W-:Y:S01]  /*2c90*/  PRMT R6, R0, 0x654, R7 ;  /* 0x0000065400067816 */ /* 0x000fe20000000007 */
[----:B--2---:R-:W-:Y:S01]  /*2ca0*/  @!P2 IMAD.MOV.U32 R4, RZ, RZ, 0x10 ;  /* 0x00000010ff04a424 */ /* 0x004fe200078e00ff */
[----:B---3--:R-:W-:Y:S06]  /*2cb0*/  @!P0 BRA `(.L_x_50) ;  /* 0x0000006c00fc8947 */ /* 0x008fec0003800000 */
.L_x_147:
[----:B------:R-:W-:Y:S01]  /*2cc0*/  ULEA UR8, UR5, UR6, 0x4 ;  /* 0x0000000605087291 */ /* 0x000fe2000f8e20ff */
[----:B------:R-:W-:Y:S01]  /*2cd0*/  SEL R3, R6, R3, !P2 ;  /* 0x0000000306037207 */ /* 0x000fe20005000000 */
[----:B------:R-:W-:Y:S01]  /*2ce0*/  UIADD3 UR9, UPT, UPT, UR4, 0xa0, URZ ;  /* 0x000000a004097890 */ /* 0x000fe2000fffe0ff */
[----:B--2---:R-:W-:Y:S01]  /*2cf0*/  LEA R2, R11, UR6, 0x3 ;  /* 0x000000060b027c11 */ /* 0x004fe2000f8e18ff */
[----:B------:R-:W-:Y:S01]  /*2d00*/  UIADD3 UR8, UPT, UPT, UR8, 0x130, URZ ;  /* 0x0000013008087890 */ /* 0x000fe2000fffe0ff */
[----:B------:R-:W-:Y:S01]  /*2d10*/  SHF.L.U32 R5, R10, 0x1f, RZ ;  /* 0x0000001f0a057819 */ /* 0x000fe200000006ff */
[----:B------:R2:W-:Y:S01]  /*2d20*/  @!P2 SYNCS.ARRIVE.TRANS64.RED RZ, [R3+URZ], R4 ;  /* 0x0000000403ffa9a7 */ /* 0x0005e200080004ff */
[----:B------:R-:W-:Y:S01]  /*2d30*/  UIADD3 UR4, UPT, UPT, UR5, 0x1, URZ ;  /* 0x0000000105047890 */ /* 0x000fe2000fffe0ff */
[----:B------:R-:W-:-:S03]  /*2d40*/  VIADD R8, R8, 0x1 ;  /* 0x0000000108087836 */ /* 0x000fc60000000000 */
[----:B------:R-:W-:Y:S02]  /*2d50*/  UISETP.NE.AND UP0, UPT, UR4, 0x2, UPT ;  /* 0x000000020400788c */ /* 0x000fe4000bf05270 */
[----:B------:R-:W-:Y:S06]  /*2d60*/  UGETNEXTWORKID.BROADCAST [UR8], [UR9] ;  /* 0x00000000080073ca */ /* 0x000fec0008000100 */
[----:B------:R-:W-:Y:S01]  /*2d70*/  USEL UR7, URZ, 0x1, UP0 ;  /* 0x00000001ff077887 */ /* 0x000fe20008000000 */
[----:B------:R-:W-:Y:S01]  /*2d80*/  ISETP.NE.AND P0, PT, R8, 0x2, PT ;  /* 0x000000020800780c */ /* 0x000fe20003f05270 */
[----:B------:R-:W-:Y:S01]  /*2d90*/  USEL UR5, UR4, URZ, UP0 ;  /* 0x000000ff04057287 */ /* 0x000fe20008000000 */
[----:B------:R-:W3:Y:S03]  /*2da0*/  SYNCS.PHASECHK.TRANS64.TRYWAIT P1, [R2+URZ+0xa0], R5 ;  /* 0x0000a005020075a7 */ /* 0x000ee600080211ff */
[----:B------:R-:W-:Y:S01]  /*2db0*/  LOP3.LUT R12, R12, UR7, RZ, 0x3c, !PT ;  /* 0x000000070c0c7c12 */ /* 0x000fe2000f8e3cff */
[----:B--23--:R-:W-:Y:S07]  /*2dc0*/  @!P1 BRA `(.L_x_51) ;  /* 0x0000006c00d09947 */ /* 0x00cfee0003800000 */
.L_x_148:
[C---:B------:R-:W-:Y:S01]  /*2dd0*/  LEA R4, R11.reuse, UR6, 0x4 ;  /* 0x000000060b047c11 */ /* 0x040fe2000f8e20ff */
[----:B--2---:R-:W-:Y:S01]  /*2de0*/  VIADD R2, R2, 0xb0 ;  /* 0x000000b002027836 */ /* 0x004fe20000000000 */
[----:B------:R-:W-:Y:S01]  /*2df0*/  SEL R8, R8, RZ, P0 ;  /* 0x000000ff08087207 */ /* 0x000fe20000000000 */
[----:B------:R-:W-:-:S03]  /*2e00*/  VIADD R11, R11, 0x1 ;  /* 0x000000010b0b7836 */ /* 0x000fc60000000000 */
[----:B------:R-:W2:Y:S01]  /*2e10*/  LDS.128 R4, [R4+0x130] ;  /* 0x0001300004047984 */ /* 0x000ea20000000c00 */
[----:B------:R-:W-:Y:S02]  /*2e20*/  PRMT R2, RZ, 0x654, R2 ;  /* 0x00000654ff027816 */ /* 0x000fe40000000002 */
[C---:B------:R-:W-:Y:S01]  /*2e30*/  ISETP.NE.AND P1, PT, R11.reuse, 0x2, PT ;  /* 0x000000020b00780c */ /* 0x040fe20003f25270 */
[----:B------:R-:W-:Y:S01]  /*2e40*/  @!PT LDS RZ, [RZ] ;  /* 0x00000000fffff984 */ /* 0x000fe20000000800 */
[----:B------:R-:W-:Y:S01]  /*2e50*/  @!PT LDS RZ, [RZ] ;  /* 0x00000000fffff984 */ /* 0x000fe20000000800 */
[----:B------:R-:W-:Y:S01]  /*2e60*/  @!PT LDS RZ, [RZ] ;  /* 0x00000000fffff984 */ /* 0x000fe20000000800 */
[----:B------:R-:W-:Y:S01]  /*2e70*/  @!PT LDS RZ, [RZ] ;  /* 0x00000000fffff984 */ /* 0x000fe20000000800 */
[----:B------:R3:W-:Y:S06]  /*2e80*/  MEMBAR.ALL.CTA ;  /* 0x0000000000007992 */ /* 0x0007ec0000008000 */
[----:B---3--:R-:W3:Y:S01]  /*2e90*/  FENCE.VIEW.ASYNC.S ;  /* 0x00000000000073c6 */ /* 0x008ee20000000000 */
[----:B------:R-:W-:Y:S01]  /*2ea0*/  SEL R11, R11, RZ, P1 ;  /* 0x000000ff0b0b7207 */ /* 0x000fe20000800000 */
[----:B---3--:R3:W-:Y:S01]  /*2eb0*/  SYNCS.ARRIVE.TRANS64.RED.A1T0 RZ, [R2+URZ], RZ ;  /* 0x000000ff02ff79a7 */ /* 0x0087e200081004ff */
[----:B--2---:R-:W-:-:S02]  /*2ec0*/  LOP3.LUT P3, RZ, R6, 0x1, RZ, 0xc0, !PT ;  /* 0x0000000106ff7812 */ /* 0x004fc4000786c0ff */
[----:B------:R-:W-:-:S04]  /*2ed0*/  SEL R5, RZ, 0x1, P1 ;  /* 0x00000001ff057807 */ /* 0x000fc80000800000 */
[----:B------:R-:W-:Y:S02]  /*2ee0*/  LOP3.LUT R10, R10, R5, RZ, 0x3c, !PT ;  /* 0x000000050a0a7212 */ /* 0x000fe400078e3cff */
[----:B---3--:R-:W-:-:S04]  /*2ef0*/  SEL R2, RZ, 0x1, P0 ;  /* 0x00000001ff027807 */ /* 0x008fc80000000000 */
[----:B------:R-:W-:Y:S01]  /*2f00*/  LOP3.LUT R9, R9, R2, RZ, 0x3c, !PT ;  /* 0x0000000209097212 */ /* 0x000fe200078e3cff */
[----:B------:R-:W-:Y:S06]  /*2f10*/  @P3 BRA `(.L_x_52) ;  /* 0xfffffffc002c3947 */ /* 0x000fec000383ffff */
[----:B------:R-:W-:Y:S01]  /*2f20*/  ULEA UR4, UR5, UR6, 0x3 ;  /* 0x0000000605047291 */ /* 0x000fe2000f8e18ff */
[----:B------:R-:W-:-:S08]  /*2f30*/  SHF.L.U32 R3, R12, 0x1f, RZ ;  /* 0x0000001f0c037819 */ /* 0x000fd000000006ff */
[----:B------:R-:W2:Y:S02]  /*2f40*/  SYNCS.PHASECHK.TRANS64 P0, [UR4+0xb0], R3 ;  /* 0x0000b003ff0075a7 */ /* 0x000ea40008001004 */
[----:B--2---:R-:W-:Y:S05]  /*2f50*/  @P0 BRA `(.L_x_53) ;  /* 0x0000000000080947 */ /* 0x004fea0003800000 */
[----:B------:R-:W2:Y:S02]  /*2f60*/  SYNCS.PHASECHK.TRANS64.TRYWAIT P0, [UR4+0xb0], R3 ;  /* 0x0000b003ff0075a7 */ /* 0x000ea40008001104 */
[----:B--2---:R-:W-:Y:S05]  /*2f70*/  @!P0 BRA `(.L_x_54) ;  /* 0x0000006c00788947 */ /* 0x004fea0003800000 */
.L_x_53:
[----:B------:R-:W-:-:S04]  /*2f80*/  UIADD3 UR7, UPT, UPT, UR5, 0x1, URZ ;  /* 0x0000000105077890 */ /* 0x000fc8000fffe0ff */
[----:B------:R-:W-:-:S04]  /*2f90*/  UISETP.NE.AND UP0, UPT, UR7, 0x2, UPT ;  /* 0x000000020700788c */ /* 0x000fc8000bf05270 */
[----:B------:R-:W-:Y:S02]  /*2fa0*/  USEL UR8, URZ, 0x1, UP0 ;  /* 0x00000001ff087887 */ /* 0x000fe40008000000 */
[----:B------:R-:W-:-:S04]  /*2fb0*/  USEL UR7, UR7, URZ, UP0 ;  /* 0x000000ff07077287 */ /* 0x000fc80008000000 */
[----:B------:R-:W-:Y:S01]  /*2fc0*/  ULEA UR7, UR7, UR6, 0x3 ;  /* 0x0000000607077291 */ /* 0x000fe2000f8e18ff */
[----:B--2---:R-:W-:-:S04]  /*2fd0*/  LOP3.LUT R3, R12, UR8, RZ, 0x3c, !PT ;  /* 0x000000080c037c12 */ /* 0x004fc8000f8e3cff */
[----:B------:R-:W-:-:S04]  /*2fe0*/  SHF.L.U32 R0, R3, 0x1f, RZ ;  /* 0x0000001f03007819 */ /* 0x000fc800000006ff */
[----:B------:R-:W2:Y:S02]  /*2ff0*/  SYNCS.PHASECHK.TRANS64 P0, [UR7+0xb0], R0 ;  /* 0x0000b000ff0075a7 */ /* 0x000ea40008001007 */
[----:B-12---:R-:W-:Y:S05]  /*3000*/  @P0 EXIT ;  /* 0x000000000000094d */ /* 0x006fea0003800000 */
[----:B------:R-:W-:Y:S02]  /*3010*/  SHF.L.U32 R3, R3, 0x1f, RZ ;  /* 0x0000001f03037819 */ /* 0x000fe400000006ff */
[----:B------:R-:W-:-:S07]  /*3020*/  MOV R0, UR7 ;  /* 0x0000000700007c02 */ /* 0x000fce0008000f00 */
.L_x_55:
[----:B-1----:R1:W2:Y:S02]  /*3030*/  SYNCS.PHASECHK.TRANS64.TRYWAIT P0, [R0+URZ+0xb0], R3 ;  /* 0x0000b003000075a7 */ /* 0x0022a400080011ff */
[----:B--2---:R-:W-:Y:S05]  /*3040*/  @!P0 NANOSLEEP.SYNCS 0x989680 ;  /* 0x009896800000895d */ /* 0x004fea0003900000 */
[----:B------:R-:W2:Y:S02]  /*3050*/  @!P0 SYNCS.PHASECHK.TRANS64 P0, [R0+URZ+0xb0], R3 ;  /* 0x0000b003000085a7 */ /* 0x000ea400080010ff */
[----:B--2---:R-:W-:Y:S05]  /*3060*/  @P0 EXIT ;  /* 0x000000000000094d */ /* 0x004fea0003800000 */
[----:B------:R-:W-:Y:S05]  /*3070*/  BRA `(.L_x_55) ;  /* 0xfffffffc00ec7947 */ /* 0x000fea000383ffff */
.L_x_48:
[----:B------:R-:W-:Y:S05]  /*3080*/  BRA.U UP4, `(.L_x_56) ;  /* 0x0000000d04d87547 */ /* 0x000fea000b800000 */
[----:B------:R-:W2:Y:S01]  /*3090*/  S2UR UR7, SR_CgaCtaId ;  /* 0x00000000000779c3 */ /* 0x000ea20000008800 */
[----:B------:R-:W-:Y:S01]  /*30a0*/  UMOV UR4, 0x40 ;  /* 0x0000004000047882 */ /* 0x000fe20000000000 */
[----:B------:R-:W-:Y:S01]  /*30b0*/  NOP ;  /* 0x0000000000007918 */ /* 0x000fe20000000000 */
[----:B------:R-:W-:Y:S01]  /*30c0*/  UMOV UR6, 0x400 ;  /* 0x0000040000067882 */ /* 0x000fe20000000000 */
[----:B--2---:R-:W-:Y:S02]  /*30d0*/  ULEA UR5, UR7, UR4, 0x18 ;  /* 0x0000000407057291 */ /* 0x004fe4000f8ec0ff */
[----:B------:R-:W-:-:S07]  /*30e0*/  ULEA UR6, UR7, UR6, 0x18 ;  /* 0x0000000607067291 */ /* 0x000fce000f8ec0ff */
[----:B------:R-:W2:Y:S02]  /*30f0*/  LDS.U8 R0, [UR5+0x1c] ;  /* 0x00001c05ff007984 */ /* 0x000ea40008000000 */
[----:B--2---:R-:W-:-:S13]  /*3100*/  ISETP.NE.AND P0, PT, R0, RZ, PT ;  /* 0x000000ff0000720c */ /* 0x004fda0003f05270 */
[----:B------:R-:W-:Y:S05]  /*3110*/  @P0 BRA `(.L_x_57) ;  /* 0x0000000000580947 */ /* 0x000fea0003800000 */
[----:B------:R-:W-:-:S13]  /*3120*/  ELECT P0, URZ, PT ;  /* 0x0000000000ff782f */ /* 0x000fda0003800000 */
[----:B------:R-:W-:Y:S05]  /*3130*/  @!P0 BRA `(.L_x_58) ;  /* 0x0000000000608947 */ /* 0x000fea0003800000 */
[----:B------:R-:W-:Y:S01]  /*3140*/  UMOV UR4, 0x10 ;  /* 0x0000001000047882 */ /* 0x000fe20000000000 */
[----:B------:R-:W-:Y:S01]  /*3150*/  HFMA2 R0, -RZ, RZ, 0, 5.9604644775390625e-08 ;  /* 0x00000001ff007431 */ /* 0x000fe200000001ff */
[----:B------:R-:W-:-:S03]  /*3160*/  MOV R3, 0xffff ;  /* 0x0000ffff00037802 */ /* 0x000fc60000000f00 */
[----:B------:R-:W-:Y:S04]  /*3170*/  DEPBAR.LE SB2, 0x36 ;  /* 0x0000ad800000791a */ /* 0x000fe80000000000 */
[----:B------:R-:W2:Y:S02]  /*3180*/  UTCATOMSWS.FIND_AND_SET.ALIGN UP0, UR4, UR4 ;  /* 0x00000004000475e3 */ /* 0x000ea40008000800 */
[----:B--2---:R-:W-:Y:S01]  /*3190*/  MOV R4, UR4 ;  /* 0x0000000400047c02 */ /* 0x004fe20008000f00 */
[----:B------:R-:W-:Y:S06]  /*31a0*/  BRA.U UP0, `(.L_x_59) ;  /* 0x0000000100187547 */ /* 0x000fec000b800000 */
.L_x_60:
[----:B------:R-:W-:Y:S05]  /*31b0*/  NANOSLEEP 0x64 ;  /* 0x000000640000795d */ /* 0x000fea0003800000 */
[----:B------:R-:W-:-:S05]  /*31c0*/  UMOV UR4, 0x10 ;  /* 0x0000001000047882 */ /* 0x000fca0000000000 */
[----:B------:R-:W-:Y:S04]  /*31d0*/  DEPBAR.LE SB2, 0x36 ;  /* 0x0000ad800000791a */ /* 0x000fe80000000000 */
[----:B------:R-:W2:Y:S02]  /*31e0*/  UTCATOMSWS.FIND_AND_SET.ALIGN UP0, UR4, UR4 ;  /* 0x00000004000475e3 */ /* 0x000ea40008000800 */
[----:B--2---:R-:W-:Y:S01]  /*31f0*/  MOV R4, UR4 ;  /* 0x0000000400047c02 */ /* 0x004fe20008000f00 */
[----:B------:R-:W-:Y:S05]  /*3200*/  BRA.U !UP0, `(.L_x_60) ;  /* 0xfffffffd08e87547 */ /* 0x000fea000b83ffff */
.L_x_59:
[-C--:B------:R-:W-:Y:S02]  /*3210*/  SHF.L.U32 R3, R3, R4.reuse, RZ ;  /* 0x0000000403037219 */ /* 0x080fe400000006ff */
[----:B------:R-:W-:Y:S01]  /*3220*/  SHF.L.U32 R0, R0, R4, RZ ;  /* 0x0000000400007219 */ /* 0x000fe200000006ff */
[----:B------:R-:W-:Y:S02]  /*3230*/  IMAD.SHL.U32 R4, R4, 0x20, RZ ;  /* 0x0000002004047824 */ /* 0x000fe400078e00ff */
[----:B------:R2:W-:Y:S04]  /*3240*/  ATOMS.OR RZ, [UR5+0x14], R3 ;  /* 0x00001403ffff798c */ /* 0x0005e8000b000005 */
[----:B------:R2:W-:Y:S04]  /*3250*/  ATOMS.OR RZ, [UR5+0x18], R0 ;  /* 0x00001800ffff798c */ /* 0x0005e8000b000005 */
[----:B------:R2:W-:Y:S01]  /*3260*/  STS [UR6+0x150], R4 ;  /* 0x00015004ff007988 */ /* 0x0005e20008000806 */
[----:B------:R-:W-:Y:S05]  /*3270*/  BRA `(.L_x_58) ;  /* 0x0000000000107947 */ /* 0x000fea0003800000 */
.L_x_57:
[----:B------:R-:W-:Y:S02]  /*3280*/  MOV R0, 0xffffffff ;  /* 0xffffffff00007802 */ /* 0x000fe40000000f00 */
[----:B------:R-:W-:-:S03]  /*3290*/  MOV R4, 0x32c0 ;  /* 0x000032c000047802 */ /* 0x000fc60000000f00 */
[----:B------:R2:W-:Y:S04]  /*32a0*/  STS [UR6+0x150], R0 ;  /* 0x00015000ff007988 */ /* 0x0005e80008000806 */
[----:B-12--5:R-:W-:Y:S05]  /*32b0*/  CALL.REL.NOINC `($__internal_1_$__cuda_sm10x_tcgen05_guardrail_trap_phase_invalid_during_alloc) ;  /* 0x0000007000bc7944 */ /* 0x026fea0003c00000 */
.L_x_58:
[----:B------:R-:W-:Y:S05]  /*32c0*/  WARPSYNC.ALL ;  /* 0x0000000000007948 */ /* 0x000fea0003800000 */
[----:B------:R-:W3:Y:S01]  /*32d0*/  S2UR UR4, SR_CgaCtaId ;  /* 0x00000000000479c3 */ /* 0x000ee20000008800 */
[----:B------:R-:W-:Y:S01]  /*32e0*/  UMOV UR26, 0x400 ;  /* 0x00000400001a7882 */ /* 0x000fe20000000000 */
[----:B------:R-:W-:-:S06]  /*32f0*/  NOP ;  /* 0x0000000000007918 */ /* 0x000fcc0000000000 */
[----:B------:R-:W-:Y:S06]  /*3300*/  BAR.ARV 0x6, 0xa0 ;  /* 0x0182800000007b1d */ /* 0x000fec0000002000 */
[----:B------:R-:W4:Y:S01]  /*3310*/  LDCU UR5, c[0x0][0x38c] ;  /* 0x00007180ff0577ac */ /* 0x000f220008000800 */
[----:B------:R-:W-:Y:S01]  /*3320*/  LOP3.LUT R2, R2, 0xffff, RZ, 0xc0, !PT ;  /* 0x0000ffff02027812 */ /* 0x000fe200078ec0ff */
[----:B------:R-:W-:Y:S01]  /*3330*/  IMAD.MOV.U32 R11, RZ, RZ, 0x1 ;  /* 0x00000001ff0b7424 */ /* 0x000fe200078e00ff */
[----:B------:R-:W-:Y:S01]  /*3340*/  CS2R R8, SRZ ;  /* 0x0000000000087805 */ /* 0x000fe2000001ff00 */
[----:B------:R-:W1:Y:S01]  /*3350*/  LDCU UR7, c[0x0][0x38c] ;  /* 0x00007180ff0777ac */ /* 0x000e620008000800 */
[----:B------:R-:W-:Y:S01]  /*3360*/  R2UR UR27, R2 ;  /* 0x00000000021b72ca */ /* 0x000fe200000e0000 */
[----:B------:R-:W-:Y:S01]  /*3370*/  IMAD.MOV.U32 R10, RZ, RZ, RZ ;  /* 0x000000ffff0a7224 */ /* 0x000fe200078e00ff */
[----:B------:R-:W-:Y:S01]  /*3380*/  UMOV UR30, URZ ;  /* 0x000000ff001e7c82 */ /* 0x000fe20008000000 */
[----:B------:R-:W-:Y:S01]  /*3390*/  UMOV UR24, URZ ;  /* 0x000000ff00187c82 */ /* 0x000fe20008000000 */
[----:B---3--:R-:W-:Y:S01]  /*33a0*/  ULEA UR26, UR4, UR26, 0x18 ;  /* 0x0000001a041a7291 */ /* 0x008fe2000f8ec0ff */
[----:B------:R-:W-:Y:S01]  /*33b0*/  UMOV UR38, 0x0 ;  /* 0x0000000000267882 */ /* 0x000fe20000000000 */
[----:B------:R-:W-:-:S02]  /*33c0*/  UMOV UR39, 0x4400010 ;  /* 0x0440001000277882 */ /* 0x000fc40000000000 */
[----:B------:R-:W-:Y:S02]  /*33d0*/  UIADD3 UR4, UPT, UPT, UR26, 0x6400, URZ ;  /* 0x000064001a047890 */ /* 0x000fe4000fffe0ff */
[----:B------:R-:W-:Y:S02]  /*33e0*/  UIADD3 UR6, UPT, UPT, UR26, 0x10400, URZ ;  /* 0x000104001a067890 */ /* 0x000fe4000fffe0ff */
[----:B----4-:R-:W-:Y:S01]  /*33f0*/  UIADD3 UR5, UPT, UPT, UR5, 0x7f, URZ ;  /* 0x0000007f05057890 */ /* 0x010fe2000fffe0ff */
[----:B--2---:R-:W2:Y:S01]  /*3400*/  LDS R0, [UR26+0x150] ;  /* 0x0001501aff007984 */ /* 0x004ea20008000800 */
[----:B-1----:R-:W-:Y:S01]  /*3410*/  UMOV UR36, 0x0 ;  /* 0x0000000000247882 */ /* 0x002fe20000000000 */
[----:B------:R-:W-:Y:S01]  /*3420*/  UMOV UR37, 0x4400010 ;  /* 0x0440001000257882 */ /* 0x000fe20000000000 */
[----:B------:R-:W-:Y:S02]  /*3430*/  USHF.R.S32.HI UR40, URZ, 0x1f, UR5 ;  /* 0x0000001fff287899 */ /* 0x000fe40008011405 */
[----:B------:R-:W-:-:S02]  /*3440*/  UISETP.GE.AND UP4, UPT, UR7, 0x1, UPT ;  /* 0x000000010700788c */ /* 0x000fc4000bf86270 */
[----:B------:R-:W-:Y:S02]  /*3450*/  ULEA.HI UR40, UR40, UR5, URZ, 0x7 ;  /* 0x0000000528287291 */ /* 0x000fe4000f8f38ff */
[----:B------:R-:W-:Y:S02]  /*3460*/  USHF.R.U32.HI UR5, URZ, 0x4, UR4 ;  /* 0x00000004ff057899 */ /* 0x000fe40008011604 */
[----:B------:R-:W-:Y:S02]  /*3470*/  USHF.R.S32.HI UR40, URZ, 0x7, UR40 ;  /* 0x00000007ff287899 */ /* 0x000fe40008011428 */
[----:B------:R-:W-:Y:S02]  /*3480*/  USHF.R.U32.HI UR4, URZ, 0x4, UR6 ;  /* 0x00000004ff047899 */ /* 0x000fe40008011606 */
[----:B------:R-:W-:Y:S02]  /*3490*/  UISETP.LT.AND UP0, UPT, UR40, 0x1, UPT ;  /* 0x000000012800788c */ /* 0x000fe4000bf01270 */
[----:B------:R-:W-:-:S02]  /*34a0*/  ULOP3.LUT UR5, UR5, 0x3fff, URZ, 0xc0, !UPT ;  /* 0x00003fff05057892 */ /* 0x000fc4000f8ec0ff */
[----:B------:R-:W-:Y:S02]  /*34b0*/  ULOP3.LUT UR4, UR4, 0x3fff, URZ, 0xc0, !UPT ;  /* 0x00003fff04047892 */ /* 0x000fe4000f8ec0ff */
[----:B------:R-:W-:Y:S02]  /*34c0*/  USEL UR41, UR40, 0x1, !UP0 ;  /* 0x0000000128297887 */ /* 0x000fe4000c000000 */
[----:B------:R-:W-:Y:S02]  /*34d0*/  ULOP3.LUT UR28, UR5, 0x10000, URZ, 0xfc, !UPT ;  /* 0x00010000051c7892 */ /* 0x000fe4000f8efcff */
[----:B------:R-:W-:Y:S02]  /*34e0*/  ULOP3.LUT UR29, UR4, 0x10000, URZ, 0xfc, !UPT ;  /* 0x00010000041d7892 */ /* 0x000fe4000f8efcff */
[----:B------:R-:W-:Y:S01]  /*34f0*/  UIADD3 UR41, UPT, UPT, -UR41, URZ, URZ ;  /* 0x000000ff29297290 */ /* 0x000fe2000fffe1ff */
[----:B------:R-:W-:Y:S01]  /*3500*/  UMOV UR34, 0x0 ;  /* 0x0000000000227882 */ /* 0x000fe20000000000 */
[----:B------:R-:W-:Y:S01]  /*3510*/  UMOV UR35, 0x4400010 ;  /* 0x0440001000237882 */ /* 0x000fe20000000000 */
[----:B------:R-:W-:Y:S01]  /*3520*/  UMOV UR32, 0x0 ;  /* 0x0000000000207882 */ /* 0x000fe20000000000 */
[----:B------:R-:W-:Y:S01]  /*3530*/  UMOV UR33, 0x4400010 ;  /* 0x0440001000217882 */ /* 0x000fe20000000000 */
[----:B--2---:R-:W-:-:S15]  /*3540*/  R2UR UR42, R0 ;  /* 0x00000000002a72ca */ /* 0x004fde00000e0000 */
.L_x_67:
[----:B------:R-:W-:Y:S02]  /*3550*/  LEA R0, R10, UR26, 0x3 ;  /* 0x0000001a0a007c11 */ /* 0x000fe4000f8e18ff */
[----:B------:R-:W-:Y:S02]  /*3560*/  SHF.L.U32 R5, R9, 0x1f, RZ ;  /* 0x0000001f09057819 */ /* 0x000fe400000006ff */
[----:B------:R-:W-:Y:S01]  /*3570*/  PLOP3.LUT P0, PT, PT, PT, UP4, 0x80, 0x8 ;  /* 0x000000000008781c */ /* 0x000fe20003f0f048 */
[----:B------:R-:W-:Y:S01]  /*3580*/  VIADD R3, R0, 0xb0 ;  /* 0x000000b000037836 */ /* 0x000fe20000000000 */
[----:B-1----:R-:W1:Y:S02]  /*3590*/  SYNCS.PHASECHK.TRANS64.TRYWAIT P1, [R0+URZ+0xa0], R5 ;  /* 0x0000a005000075a7 */ /* 0x002e6400080211ff */
[----:B-1-3--:R-:W-:Y:S09]  /*35a0*/  @!P1 BRA `(.L_x_61) ;  /* 0x0000006800049947 */ /* 0x00aff20003800000 */
.L_x_150:
[----:B------:R-:W-:Y:S01]  /*35b0*/  LEA R4, R10, UR26, 0x4 ;  /* 0x0000001a0a047c11 */ /* 0x000fe2000f8e20ff */
[----:B------:R-:W-:Y:S01]  /*35c0*/  @UP4 ULEA UR4, UR24, UR26, 0x3 ;  /* 0x0000001a18044291 */ /* 0x000fe2000f8e18ff */
[----:B------:R-:W-:Y:S01]  /*35d0*/  PLOP3.LUT P2, PT, PT, PT, PT, 0x80, 0x8 ;  /* 0x000000000008781c */ /* 0x000fe20003f4f070 */
[----:B------:R-:W-:Y:S01]  /*35e0*/  ULEA UR31, UR30, UR26, 0x3 ;  /* 0x0000001a1e1f7291 */ /* 0x000fe2000f8e18ff */
[----:B------:R-:W-:Y:S02]  /*35f0*/  PRMT R3, RZ, 0x654, R3 ;  /* 0x00000654ff037816 */ /* 0x000fe40000000003 */
[----:B-1----:R-:W1:Y:S01]  /*3600*/  LDS.128 R4, [R4+0x130] ;  /* 0x0001300004047984 */ /* 0x002e620000000c00 */
[----:B------:R-:W-:Y:S02]  /*3610*/  @P0 SHF.L.U32 R2, R8, 0x1f, RZ ;  /* 0x0000001f08020819 */ /* 0x000fe400000006ff */
[----:B------:R-:W-:Y:S01]  /*3620*/  SHF.L.U32 R0, R11, 0x1f, RZ ;  /* 0x0000001f0b007819 */ /* 0x000fe200000006ff */
[----:B------:R-:W-:Y:S01]  /*3630*/  @!PT LDS RZ, [RZ] ;  /* 0x00000000fffff984 */ /* 0x000fe20000000800 */
[----:B------:R-:W-:Y:S01]  /*3640*/  @!PT LDS RZ, [RZ] ;  /* 0x00000000fffff984 */ /* 0x000fe20000000800 */
[----:B------:R-:W-:Y:S01]  /*3650*/  @!PT LDS RZ, [RZ] ;  /* 0x00000000fffff984 */ /* 0x000fe20000000800 */
[----:B------:R-:W-:Y:S01]  /*3660*/  @!PT LDS RZ, [RZ] ;  /* 0x00000000fffff984 */ /* 0x000fe20000000800 */
[----:B------:R2:W-:Y:S06]  /*3670*/  MEMBAR.ALL.CTA ;  /* 0x0000000000007992 */ /* 0x0005ec0000008000 */
[----:B--2---:R-:W2:Y:S02]  /*3680*/  FENCE.VIEW.ASYNC.S ;  /* 0x00000000000073c6 */ /* 0x004ea40000000000 */
[----:B--2---:R2:W-:Y:S01]  /*3690*/  SYNCS.ARRIVE.TRANS64.RED.A1T0 RZ, [R3+URZ], RZ ;  /* 0x000000ff03ff79a7 */ /* 0x0045e200081004ff */
[----:B------:R2:W3:Y:S01]  /*36a0*/  @P0 SYNCS.PHASECHK.TRANS64.TRYWAIT P2, [UR4], R2 ;  /* 0x00000002ff0005a7 */ /* 0x0004e20008041104 */
[----:B------:R-:W-:Y:S01]  /*36b0*/  ULEA.HI UR4, UR30, UR30, URZ, 0x1 ;  /* 0x0000001e1e047291 */ /* 0x000fe2000f8f08ff */
[----:B-1----:R-:W-:-:S03]  /*36c0*/  LOP3.LUT P1, RZ, R6, 0x1, RZ, 0xc0, !PT ;  /* 0x0000000106ff7812 */ /* 0x002fc6000782c0ff */
[----:B------:R-:W-:Y:S02]  /*36d0*/  USHF.L.U32 UR11, UR4, 0x7, URZ ;  /* 0x00000007040b7899 */ /* 0x000fe400080006ff */
[----:B------:R-:W-:Y:S02]  /*36e0*/  ULOP3.LUT UR4, UR4, 0xffe, URZ, 0xc0, !UPT ;  /* 0x00000ffe04047892 */ /* 0x000fe4000f8ec0ff */
[----:B------:R-:W-:Y:S02]  /*36f0*/  ULOP3.LUT UR11, UR11, 0xffffff00, URZ, 0xc0, !UPT ;  /* 0xffffff000b0b7892 */ /* 0x000fe4000f8ec0ff */
[----:B------:R-:W-:Y:S02]  /*3700*/  UIADD3 UR4, UPT, UPT, -UR4, UR30, URZ ;  /* 0x0000001e04047290 */ /* 0x000fe4000fffe1ff */
[----:B------:R-:W-:Y:S01]  /*3710*/  UIADD3 UR11, UPT, UPT, UR42, UR11, URZ ;  /* 0x0000000b2a0b7290 */ /* 0x000fe2000fffe0ff */
[----:B------:R-:W1:Y:S03]  /*3720*/  SYNCS.PHASECHK.TRANS64.TRYWAIT P0, [UR31+0xe0], R0 ;  /* 0x0000e000ff0075a7 */ /* 0x000e66000800111f */
[----:B------:R-:W-:Y:S01]  /*3730*/  ULEA UR11, UR4, UR11, 0x14 ;  /* 0x0000000b040b7291 */ /* 0x000fe2000f8ea0ff */
[----:B-123--:R-:W-:Y:S11]  /*3740*/  @!P0 BRA `(.L_x_62) ;  /* 0x0000006400b08947 */ /* 0x00eff60003800000 */
.L_x_152:
[----:B------:R-:W-:Y:S01]  /*3750*/  IADD3 R10, PT, PT, R10, 0x1, RZ ;  /* 0x000000010a0a7810 */ /* 0x000fe20007ffe0ff */
[----:B------:R-:W-:Y:S06]  /*3760*/  BRA.U !UP4, `(.L_x_63) ;  /* 0x000000010cc07547 */ /* 0x000fec000b800000 */
[----:B------:R-:W-:Y:S01]  /*3770*/  UPLOP3.LUT UP2, UPT, UPT, UPT, UPT, 0x40, 0x4 ;  /* 0x000000000004789c */ /* 0x000fe20003f4e870 */
[----:B------:R-:W-:Y:S01]  /*3780*/  UMOV UR23, UR41 ;  /* 0x0000002900177c82 */ /* 0x000fe20008000000 */
[----:B------:R-:W-:Y:S01]  /*3790*/  UMOV UR22, UR40 ;  /* 0x0000002800167c82 */ /* 0x000fe20008000000 */
[----:B------:R-:W-:-:S08]  /*37a0*/  UMOV UR10, UR24 ;  /* 0x00000018000a7c82 */ /* 0x000fd00008000000 */
.L_x_66:
[----:B------:R-:W-:Y:S02]  /*37b0*/  UIADD3 UR23, UPT, UPT, UR23, 0x1, URZ ;  /* 0x0000000117177890 */ /* 0x000fe4000fffe0ff */
[----:B--2---:R-:W-:Y:S02]  /*37c0*/  ULEA UR5, UR10, UR26, 0x3 ;  /* 0x0000001a0a057291 */ /* 0x004fe4000f8e18ff */
[----:B------:R-:W-:Y:S01]  /*37d0*/  UISETP.NE.AND UP3, UPT, UR23, URZ, UPT ;  /* 0x000000ff1700728c */ /* 0x000fe2000bf65270 */
[----:B---3--:R-:W-:Y:S10]  /*37e0*/  @P2 BRA `(.L_x_64) ;  /* 0x00000000000c2947 */ /* 0x008ff40003800000 */
[----:B-1----:R-:W-:Y:S04]  /*37f0*/  SHF.L.U32 R3, R8, 0x1f, RZ ;  /* 0x0000001f08037819 */ /* 0x002fe800000006ff */
[----:B------:R-:W1:Y:S02]  /*3800*/  SYNCS.PHASECHK.TRANS64.TRYWAIT P0, [UR5], R3 ;  /* 0x00000003ff0075a7 */ /* 0x000e640008001105 */
[----:B-1----:R-:W-:Y:S05]  /*3810*/  @!P0 BRA `(.L_x_65) ;  /* 0x0000006400948947 */ /* 0x002fea0003800000 */
.L_x_64:
[----:B------:R-:W-:Y:S01]  /*3820*/  UISETP.NE.AND UP0, UPT, UR22, 0x1, UPT ;  /* 0x000000011600788c */ /* 0x000fe2000bf05270 */
[----:B------:R-:W-:Y:S01]  /*3830*/  PLOP3.LUT P2, PT, PT, PT, PT, 0x80, 0x8 ;  /* 0x000000000008781c */ /* 0x000fe20003f4f070 */
[----:B------:R-:W-:Y:S02]  /*3840*/  UIADD3 UR4, UPT, UPT, UR10, 0x1, URZ ;  /* 0x000000010a047890 */ /* 0x000fe4000fffe0ff */
[----:B------:R-:W-:Y:S02]  /*3850*/  UIADD3 UR25, UPT, UPT, UR5, 0x28, URZ ;  /* 0x0000002805197890 */ /* 0x000fe4000fffe0ff */
[----:B------:R-:W-:Y:S01]  /*3860*/  UISETP.NE.AND UP1, UPT, UR4, 0x5, UPT ;  /* 0x000000050400788c */ /* 0x000fe2000bf25270 */
[----:B------:R-:W-:Y:S01]  /*3870*/  PLOP3.LUT P0, PT, PT, PT, UP0, 0x80, 0x8 ;  /* 0x000000000008781c */ /* 0x000fe20003f0f008 */
[----:B------:R-:W-:Y:S02]  /*3880*/  UIADD3 UR22, UPT, UPT, UR22, -0x1, URZ ;  /* 0xffffffff16167890 */ /* 0x000fe4000fffe0ff */
[----:B------:R-:W-:Y:S02]  /*3890*/  USEL UR6, URZ, 0x1, UP1 ;  /* 0x00000001ff067887 */ /* 0x000fe40008800000 */
[----:B------:R-:W-:Y:S01]  /*38a0*/  USEL UR24, UR4, URZ, UP1 ;  /* 0x000000ff04187287 */ /* 0x000fe20008800000 */
[----:B------:R-:W-:Y:S01]  /*38b0*/  UMOV UR7, 0x40004040 ;  /* 0x4000404000077882 */ /* 0x000fe20000000000 */
[----:B------:R-:W-:Y:S02]  /*38c0*/  UMOV UR5, 0x40004040 ;  /* 0x4000404000057882 */ /* 0x000fe40000000000 */
[----:B------:R-:W-:Y:S01]  /*38d0*/  @UP0 ULEA UR4, UR24, UR26, 0x3 ;  /* 0x0000001a18040291 */ /* 0x000fe2000f8e18ff */
[----:B------:R-:W-:Y:S01]  /*38e0*/  LOP3.LUT R8, R8, UR6, RZ, 0x3c, !PT ;  /* 0x0000000608087c12 */ /* 0x000fe2000f8e3cff */
[----:B------:R-:W-:Y:S01]  /*38f0*/  ULEA UR6, UR10, UR29, 0xb ;  /* 0x0000001d0a067291 */ /* 0x000fe2000f8e58ff */
[----:B------:R-:W-:Y:S02]  /*3900*/  UMOV UR21, 0x40004040 ;  /* 0x4000404000157882 */ /* 0x000fe40000000000 */
[----:B-1----:R-:W-:Y:S01]  /*3910*/  @P0 SHF.L.U32 R0, R8, 0x1f, RZ ;  /* 0x0000001f08000819 */ /* 0x002fe200000006ff */
[----:B------:R-:W-:Y:S02]  /*3920*/  UIADD3 UR20, UPT, UPT, UR6, 0x2, URZ ;  /* 0x0000000206147890 */ /* 0x000fe4000fffe0ff */
[----:B------:R-:W-:Y:S01]  /*3930*/  UIADD3 UR16, UPT, UPT, UR6, 0x4, URZ ;  /* 0x0000000406107890 */ /* 0x000fe2000fffe0ff */
[----:B------:R2:W3:Y:S01]  /*3940*/  @P0 SYNCS.PHASECHK.TRANS64.TRYWAIT P2, [UR4], R0 ;  /* 0x00000000ff0005a7 */ /* 0x0004e20008041104 */
[----:B------:R-:W-:Y:S02]  /*3950*/  ULEA UR4, UR10, UR28, 0x9 ;  /* 0x0000001c0a047291 */ /* 0x000fe4000f8e48ff */
[----:B------:R-:W-:Y:S02]  /*3960*/  UIADD3 UR12, UPT, UPT, UR6, 0x6, URZ ;  /* 0x00000006060c7890 */ /* 0x000fe4000fffe0ff */
[----:B------:R-:W-:Y:S02]  /*3970*/  UIADD3 UR18, UPT, UPT, UR4, 0x2, URZ ;  /* 0x0000000204127890 */ /* 0x000fe4000fffe0ff */
[----:B------:R-:W-:Y:S02]  /*3980*/  UIADD3 UR14, UPT, UPT, UR4, 0x4, URZ ;  /* 0x00000004040e7890 */ /* 0x000fe4000fffe0ff */
[----:B------:R-:W-:Y:S01]  /*3990*/  UIADD3 UR8, UPT, UPT, UR4, 0x6, URZ ;  /* 0x0000000604087890 */ /* 0x000fe2000fffe0ff */
[----:B------:R2:W-:Y:S01]  /*39a0*/  UTCQMMA gdesc[UR4], gdesc[UR6], tmem[UR11], tmem[UR38], idesc[UR39], UP2 ;  /* 0x00ff2606040075ea */ /* 0x0005e2000900030b */
[----:B------:R-:W-:Y:S01]  /*39b0*/  UPLOP3.LUT UP2, UPT, UPT, UPT, UPT, 0x80, 0x8 ;  /* 0x000000000008789c */ /* 0x000fe20003f4f070 */
[----:B------:R-:W-:Y:S01]  /*39c0*/  UMOV UR19, 0x40004040 ;  /* 0x4000404000137882 */ /* 0x000fe20000000000 */
[----:B------:R-:W-:Y:S01]  /*39d0*/  UMOV UR17, 0x40004040 ;  /* 0x4000404000117882 */ /* 0x000fe20000000000 */
[----:B------:R2:W-:Y:S01]  /*39e0*/  UTCQMMA gdesc[UR18], gdesc[UR20], tmem[UR11], tmem[UR36], idesc[UR37], UPT ;  /* 0x00ff2414120075ea */ /* 0x0005e2000b80030b */
[----:B------:R-:W-:Y:S01]  /*39f0*/  UMOV UR15, 0x40004040 ;  /* 0x40004040000f7882 */ /* 0x000fe20000000000 */
[----:B------:R-:W-:Y:S01]  /*3a00*/  UMOV UR13, 0x40004040 ;  /* 0x40004040000d7882 */ /* 0x000fe20000000000 */
[----:B------:R-:W-:Y:S01]  /*3a10*/  UMOV UR9, 0x40004040 ;  /* 0x4000404000097882 */ /* 0x000fe20000000000 */
[----:B------:R2:W-:Y:S01]  /*3a20*/  UTCQMMA gdesc[UR14], gdesc[UR16], tmem[UR11], tmem[UR34], idesc[UR35], UPT ;  /* 0x00ff22100e0075ea */ /* 0x0005e2000b80030b */
[----:B------:R2:W-:Y:S01]  /*3a30*/  UTCQMMA gdesc[UR8], gdesc[UR12], tmem[UR11], tmem[UR32], idesc[UR33], UPT ;  /* 0x00ff200c080075ea */ /* 0x0005e2000b80030b */
[----:B------:R2:W-:Y:S01]  /*3a40*/  UTCBAR.MULTICAST [UR25], URZ, UR27 ;  /* 0x000000ff190073e9 */ /* 0x0005e2000800081b */
[----:B------:R-:W-:Y:S01]  /*3a50*/  UMOV UR10, UR24 ;  /* 0x00000018000a7c82 */ /* 0x000fe20008000000 */
[----:B------:R-:W-:Y:S05]  /*3a60*/  BRA.U UP3, `(.L_x_66) ;  /* 0xfffffffd03507547 */ /* 0x000fea000b83ffff */
.L_x_63:
[----:B--2---:R-:W-:Y:S01]  /*3a70*/  UIADD3 UR4, UPT, UPT, UR30, 0x1, URZ ;  /* 0x000000011e047890 */ /* 0x004fe2000fffe0ff */
[C---:B------:R-:W-:Y:S01]  /*3a80*/  ISETP.NE.AND P0, PT, R10.reuse, 0x2, PT ;  /* 0x000000020a00780c */ /* 0x040fe20003f05270 */
[----:B------:R-:W-:Y:S02]  /*3a90*/  UIADD3 UR5, UPT, UPT, UR31, 0xc0, URZ ;  /* 0x000000c01f057890 */ /* 0x000fe4000fffe0ff */
[----:B------:R-:W-:Y:S01]  /*3aa0*/  UISETP.NE.AND UP0, UPT, UR4, 0x4, UPT ;  /* 0x000000040400788c */ /* 0x000fe2000bf05270 */
[----:B-1----:R-:W-:Y:S02]  /*3ab0*/  SEL R0, RZ, 0x1, P0 ;  /* 0x00000001ff007807 */ /* 0x002fe40000000000 */
[----:B------:R-:W-:Y:S01]  /*3ac0*/  SEL R10, R10, RZ, P0 ;  /* 0x000000ff0a0a7207 */ /* 0x000fe20000000000 */
[----:B------:R-:W-:Y:S01]  /*3ad0*/  USEL UR6, URZ, 0x1, UP0 ;  /* 0x00000001ff067887 */ /* 0x000fe20008000000 */
[----:B------:R-:W-:Y:S01]  /*3ae0*/  LOP3.LUT R9, R9, R0, RZ, 0x3c, !PT ;  /* 0x0000000009097212 */ /* 0x000fe200078e3cff */
[----:B------:R-:W-:Y:S01]  /*3af0*/  USEL UR30, UR4, URZ, UP0 ;  /* 0x000000ff041e7287 */ /* 0x000fe20008000000 */
[----:B------:R1:W-:Y:S03]  /*3b00*/  UTCBAR [UR5], URZ ;  /* 0x000000ff050073e9 */ /* 0x0003e600080000ff */
[----:B------:R-:W-:Y:S01]  /*3b10*/  LOP3.LUT R11, R11, UR6, RZ, 0x3c, !PT ;  /* 0x000000060b0b7c12 */ /* 0x000fe2000f8e3cff */
[----:B------:R-:W-:Y:S07]  /*3b20*/  @P1 BRA `(.L_x_67) ;  /* 0xfffffff800881947 */ /* 0x000fee000383ffff */
[----:B------:R-:W2:Y:S01]  /*3b30*/  S2UR UR8, SR_CgaCtaId ;  /* 0x00000000000879c3 */ /* 0x000ea20000008800 */
[----:B------:R-:W-:Y:S01]  /*3b40*/  ELECT P0, URZ, PT ;  /* 0x0000000000ff782f */ /* 0x000fe20003800000 */
[----:B------:R-:W-:Y:S01]  /*3b50*/  IMAD.MOV.U32 R0, RZ, RZ, 0x1 ;  /* 0x00000001ff007424 */ /* 0x000fe200078e00ff */
[----:B------:R-:W-:Y:S01]  /*3b60*/  UIADD3 UR26, UPT, UPT, UR26, 0xe0, URZ ;  /* 0x000000e01a1a7890 */ /* 0x000fe2000fffe0ff */
[----:B------:R-:W-:Y:S01]  /*3b70*/  SHF.L.U32 R3, R11, 0x1f, RZ ;  /* 0x0000001f0b037819 */ /* 0x000fe200000006ff */
[----:B------:R-:W-:-:S03]  /*3b80*/  UMOV UR4, 0x40 ;  /* 0x0000004000047882 */ /* 0x000fc60000000000 */
[----:B------:R-:W-:Y:S01]  /*3b90*/  UVIRTCOUNT.DEALLOC.SMPOOL 0x80 ;  /* 0x000000800000784c */ /* 0x000fe20000000000 */
[----:B--2---:R-:W-:Y:S02]  /*3ba0*/  ULEA UR8, UR8, UR4, 0x18 ;  /* 0x0000000408087291 */ /* 0x004fe4000f8ec0ff */
[----:B------:R-:W-:-:S07]  /*3bb0*/  ULEA UR4, UR30, UR26, 0x3 ;  /* 0x0000001a1e047291 */ /* 0x000fce000f8e18ff */
[----:B------:R2:W-:Y:S02]  /*3bc0*/  @P0 STS.U8 [UR8+0x1c], R0 ;  /* 0x00001c00ff000988 */ /* 0x0005e40008000008 */
[----:B------:R-:W4:Y:S02]  /*3bd0*/  SYNCS.PHASECHK.TRANS64.TRYWAIT P0, [UR4], R3 ;  /* 0x00000003ff0075a7 */ /* 0x000f240008001104 */
[----:B--2-4-:R-:W-:Y:S05]  /*3be0*/  @!P0 BRA `(.L_x_68) ;  /* 0x0000006000b88947 */ /* 0x014fea0003800000 */
.L_x_155:
[----:B------:R-:W-:-:S04]  /*3bf0*/  UIADD3 UR4, UPT, UPT, UR30, 0x1, URZ ;  /* 0x000000011e047890 */ /* 0x000fc8000fffe0ff */
[----:B------:R-:W-:-:S04]  /*3c00*/  UISETP.NE.AND UP0, UPT, UR4, 0x4, UPT ;  /* 0x000000040400788c */ /* 0x000fc8000bf05270 */
[----:B------:R-:W-:Y:S02]  /*3c10*/  USEL UR6, URZ, 0x1, UP0 ;  /* 0x00000001ff067887 */ /* 0x000fe40008000000 */
[----:B------:R-:W-:-:S04]  /*3c20*/  USEL UR4, UR4, URZ, UP0 ;  /* 0x000000ff04047287 */ /* 0x000fc80008000000 */
[----:B-1----:R-:W-:Y:S01]  /*3c30*/  ULEA UR5, UR4, UR26, 0x3 ;  /* 0x0000001a04057291 */ /* 0x002fe2000f8e18ff */
[----:B------:R-:W-:-:S04]  /*3c40*/  LOP3.LUT R2, R11, UR6, RZ, 0x3c, !PT ;  /* 0x000000060b027c12 */ /* 0x000fc8000f8e3cff */
[----:B--2---:R-:W-:-:S04]  /*3c50*/  SHF.L.U32 R3, R2, 0x1f, RZ ;  /* 0x0000001f02037819 */ /* 0x004fc800000006ff */
[----:B------:R-:W1:Y:S02]  /*3c60*/  SYNCS.PHASECHK.TRANS64.TRYWAIT P0, [UR5], R3 ;  /* 0x00000003ff0075a7 */ /* 0x000e640008001105 */
[----:B-1----:R-:W-:Y:S05]  /*3c70*/  @!P0 BRA `(.L_x_69) ;  /* 0x0000006000ac8947 */ /* 0x002fea0003800000 */
.L_x_157:
        /* <DEDUP_REMOVED lines=9> */
.L_x_159:
[----:B------:R-:W-:-:S04]  /*3d10*/  UIADD3 UR4, UPT, UPT, UR4, 0x1, URZ ;  /* 0x0000000104047890 */ /* 0x000fc8000fffe0ff */
[----:B------:R-:W-:-:S04]  /*3d20*/  UISETP.NE.AND UP0, UPT, UR4, 0x4, UPT ;  /* 0x000000040400788c */ /* 0x000fc8000bf05270 */
[----:B------:R-:W-:Y:S02]  /*3d30*/  USEL UR5, URZ, 0x1, UP0 ;  /* 0x00000001ff057887 */ /* 0x000fe40008000000 */
[----:B------:R-:W-:-:S04]  /*3d40*/  USEL UR4, UR4, URZ, UP0 ;  /* 0x000000ff04047287 */ /* 0x000fc80008000000 */
[----:B------:R-:W-:Y:S01]  /*3d50*/  ULEA UR4, UR4, UR26, 0x3 ;  /* 0x0000001a04047291 */ /* 0x000fe2000f8e18ff */
[----:B-1----:R-:W-:-:S04]  /*3d60*/  LOP3.LUT R3, R2, UR5, RZ, 0x3c, !PT ;  /* 0x0000000502037c12 */ /* 0x002fc8000f8e3cff */
[----:B------:R-:W-:-:S04]  /*3d70*/  SHF.L.U32 R3, R3, 0x1f, RZ ;  /* 0x0000001f03037819 */ /* 0x000fc800000006ff */
[----:B------:R-:W1:Y:S02]  /*3d80*/  SYNCS.PHASECHK.TRANS64.TRYWAIT P0, [UR4], R3 ;  /* 0x00000003ff0075a7 */ /* 0x000e640008001104 */
[----:B-1----:R-:W-:Y:S05]  /*3d90*/  @!P0 BRA `(.L_x_71) ;  /* 0x0000006000948947 */ /* 0x002fea0003800000 */
.L_x_161:
[----:B------:R-:W-:Y:S01]  /*3da0*/  NOP ;  /* 0x0000000000007918 */ /* 0x000fe20000000000 */
[----:B-1----:R-:W1:Y:S01]  /*3db0*/  LDS R0, [UR8+0x14] ;  /* 0x00001408ff007984 */ /* 0x002e620008000800 */
[----:B------:R-:W-:Y:S01]  /*3dc0*/  ULOP3.LUT UR4, UR42, 0xffff, URZ, 0xc0, !UPT ;  /* 0x0000ffff2a047892 */ /* 0x000fe2000f8ec0ff */
[----:B------:R-:W-:Y:S01]  /*3dd0*/  UMOV UR5, 0xffff ;  /* 0x0000ffff00057882 */ /* 0x000fe20000000000 */
[----:B------:R-:W-:Y:S02]  /*3de0*/  UMOV UR6, 0x1 ;  /* 0x0000000100067882 */ /* 0x000fe40000000000 */
[----:B------:R-:W-:-:S04]  /*3df0*/  USHF.R.U32.HI UR4, URZ, 0x5, UR4 ;  /* 0x00000005ff047899 */ /* 0x000fc80008011604 */
[----:B------:R-:W-:Y:S02]  /*3e00*/  USHF.L.U32 UR5, UR5, UR4, URZ ;  /* 0x0000000405057299 */ /* 0x000fe400080006ff */
[----:B------:R-:W-:-:S04]  /*3e10*/  USHF.L.U32 UR4, UR6, UR4, URZ ;  /* 0x0000000406047299 */ /* 0x000fc800080006ff */
[----:B-1----:R-:W-:-:S04]  /*3e20*/  LOP3.LUT R0, R0, UR5, RZ, 0xc0, !PT ;  /* 0x0000000500007c12 */ /* 0x002fc8000f8ec0ff */
[----:B------:R-:W-:-:S13]  /*3e30*/  ISETP.NE.AND P0, PT, R0, UR5, PT ;  /* 0x0000000500007c0c */ /* 0x000fda000bf05270 */
[----:B------:R-:W-:Y:S05]  /*3e40*/  @P0 BRA `(.L_x_72) ;  /* 0x0000000000580947 */ /* 0x000fea0003800000 */
[----:B------:R-:W1:Y:S02]  /*3e50*/  LDS R0, [UR8+0x18] ;  /* 0x00001808ff007984 */ /* 0x000e640008000800 */
[----:B-1----:R-:W-:-:S04]  /*3e60*/  LOP3.LUT R0, R0, UR4, RZ, 0xc0, !PT ;  /* 0x0000000400007c12 */ /* 0x002fc8000f8ec0ff */
[----:B------:R-:W-:-:S13]  /*3e70*/  ISETP.NE.AND P0, PT, R0, UR4, PT ;  /* 0x0000000400007c0c */ /* 0x000fda000bf05270 */
[----:B------:R-:W-:Y:S05]  /*3e80*/  @P0 BRA `(.L_x_73) ;  /* 0x00000000003c0947 */ /* 0x000fea0003800000 */
[----:B------:R-:W1:Y:S01]  /*3e90*/  S2R R2, SR_LANEID ;  /* 0x0000000000027919 */ /* 0x000e620000000000 */
[----:B------:R-:W-:Y:S01]  /*3ea0*/  ULOP3.LUT UR5, URZ, UR5, URZ, 0x33, !UPT ;  /* 0x00000005ff057292 */ /* 0x000fe2000f8e33ff */
[----:B------:R-:W-:Y:S01]  /*3eb0*/  LOP3.LUT R4, RZ, UR4, RZ, 0x33, !PT ;  /* 0x00000004ff047c12 */ /* 0x000fe2000f8e33ff */
[----:B------:R-:W-:Y:S02]  /*3ec0*/  VOTEU.ANY UR4, UPT, PT ;  /* 0x0000000000047886 */ /* 0x000fe400038e0100 */
[----:B------:R-:W-:Y:S01]  /*3ed0*/  UFLO.U32 UR4, UR4 ;  /* 0x00000004000472bd */ /* 0x000fe200080e0000 */
[----:B------:R-:W2:Y:S01]  /*3ee0*/  REDUX UR6, R4 ;  /* 0x00000000040673c4 */ /* 0x000ea20000000000 */
[----:B------:R-:W-:-:S06]  /*3ef0*/  IMAD.U32 R0, RZ, RZ, UR5 ;  /* 0x00000005ff007e24 */ /* 0x000fcc000f8e00ff */
[----:B------:R4:W-:Y:S01]  /*3f00*/  UTCATOMSWS.AND URZ, UR5 ;  /* 0x0000000500ff79e3 */ /* 0x0009e20008000000 */
[----:B------:R-:W3:Y:S01]  /*3f10*/  REDUX UR7, R0 ;  /* 0x00000000000773c4 */ /* 0x000ee20000000000 */
[----:B-1----:R-:W-:Y:S01]  /*3f20*/  ISETP.EQ.U32.AND P0, PT, R2, UR4, PT ;  /* 0x0000000402007c0c */ /* 0x002fe2000bf02070 */
[----:B--2---:R-:W-:Y:S01]  /*3f30*/  IMAD.U32 R2, RZ, RZ, UR6 ;  /* 0x00000006ff027e24 */ /* 0x004fe2000f8e00ff */
[----:B---3--:R-:W-:-:S11]  /*3f40*/  MOV R3, UR7 ;  /* 0x0000000700037c02 */ /* 0x008fd60008000f00 */
[----:B------:R4:W-:Y:S04]  /*3f50*/  @P0 ATOMS.AND RZ, [UR8+0x14], R3 ;  /* 0x00001403ffff098c */ /* 0x0009e8000a800008 */
[----:B------:R4:W-:Y:S01]  /*3f60*/  @P0 ATOMS.AND RZ, [UR8+0x18], R2 ;  /* 0x00001802ffff098c */ /* 0x0009e2000a800008 */
[----:B------:R-:W-:Y:S05]  /*3f70*/  BRA `(.L_x_74) ;  /* 0x0000000000147947 */ /* 0x000fea0003800000 */
.L_x_73:
[----:B------:R-:W-:Y:S02]  /*3f80*/  MOV R2, 0x3fa0 ;  /* 0x00003fa000027802 */ /* 0x000fe40000000f00 */
[----:B---3-5:R-:W-:Y:S05]  /*3f90*/  CALL.REL.NOINC `($__internal_0_$__cuda_sm10x_tcgen05_guardrail_trap_col_being_dealloced_not_returned_by_alloc) ;  /* 0x0000006400787944 */ /* 0x028fea0003c00000 */
[----:B------:R-:W-:Y:S05]  /*3fa0*/  BRA `(.L_x_74) ;  /* 0x0000000000087947 */ /* 0x000fea0003800000 */
.L_x_72:
[----:B------:R-:W-:Y:S02]  /*3fb0*/  MOV R2, 0x3fd0 ;  /* 0x00003fd000027802 */ /* 0x000fe40000000f00 */
[----:B---3-5:R-:W-:Y:S05]  /*3fc0*/  CALL.REL.NOINC `($__internal_2_$__cuda_sm10x_tcgen05_guardrail_trap_unallocated_columns_being_dealloced) ;  /* 0x0000006400847944 */ /* 0x028fea0003c00000 */
.L_x_74:
[----:B------:R-:W-:Y:S01]  /*3fd0*/  NOP ;  /* 0x0000000000007918 */ /* 0x000fe20000000000 */
[----:B----4-:R-:W-:Y:S05]  /*3fe0*/  EXIT ;  /* 0x000000000000794d */ /* 0x010fea0003800000 */
.L_x_56:
[----:B------:R-:W-:-:S09]  /*3ff0*/  UISETP.NE.OR UP0, UPT, UR18, 0x3, !UP3 ;  /* 0x000000031200788c */ /* 0x000fd2000df05670 */
[----:B------:R-:W-:Y:S05]  /*4000*/  BRA.U UP0, `(.L_x_75) ;  /* 0x0000001100847547 */ /* 0x000fea000b800000 */
[----:B------:R-:W2:Y:S01]  /*4010*/  LDCU.64 UR4, c[0x0][0x888] ;  /* 0x00011100ff0477ac */ /* 0x000ea20008000a00 */
[----:B------:R-:W3:Y:S01]  /*4020*/  S2UR UR8, SR_CgaCtaId ;  /* 0x00000000000879c3 */ /* 0x000ee20000008800 */
[----:B------:R-:W-:Y:S02]  /*4030*/  HFMA2 R9, -RZ, RZ, 0, 0 ;  /* 0x00000000ff097431 */ /* 0x000fe400000001ff */
[----:B------:R-:W-:Y:S01]  /*4040*/  IMAD.MOV.U32 R11, RZ, RZ, 0x1 ;  /* 0x00000001ff0b7424 */ /* 0x000fe200078e00ff */
[----:B------:R-:W4:Y:S01]  /*4050*/  LDCU UR40, c[0x0][0x370] ;  /* 0x00006e00ff2877ac */ /* 0x000f220008000800 */
[----:B------:R-:W-:Y:S01]  /*4060*/  IMAD.MOV.U32 R10, RZ, RZ, RZ ;  /* 0x000000ffff0a7224 */ /* 0x000fe200078e00ff */
[----:B------:R-:W-:Y:S01]  /*4070*/  MOV R3, 0x1000 ;  /* 0x0000100000037802 */ /* 0x000fe20000000f00 */
[----:B------:R-:W4:Y:S01]  /*4080*/  LDCU.128 UR44, c[0x0][0xb10] ;  /* 0x00016200ff2c77ac */ /* 0x000f220008000c00 */
[----:B------:R-:W1:Y:S01]  /*4090*/  LDC.64 R12, c[0x0][0x348] ;  /* 0x0000d200ff0c7b82 */ /* 0x000e620000000a00 */
[----:B------:R-:W3:Y:S01]  /*40a0*/  LDCU UR37, c[0x0][0x374] ;  /* 0x00006e80ff2577ac */ /* 0x000ee20008000800 */
[----:B------:R-:W3:Y:S01]  /*40b0*/  LDCU.64 UR38, c[0x0][0x890] ;  /* 0x00011200ff2677ac */ /* 0x000ee20008000a00 */
[----:B------:R-:W3:Y:S01]  /*40c0*/  LDCU UR15, c[0x0][0xb0c] ;  /* 0x00016180ff0f77ac */ /* 0x000ee20008000800 */
[----:B--2---:R-:W-:Y:S01]  /*40d0*/  UISETP.NE.U32.AND UP0, UPT, UR4, URZ, UPT ;  /* 0x000000ff0400728c */ /* 0x004fe2000bf05070 */
[----:B------:R-:W2:Y:S01]  /*40e0*/  LDCU UR54, c[0x0][0xb20] ;  /* 0x00016400ff3677ac */ /* 0x000ea20008000800 */
[----:B------:R-:W2:Y:S01]  /*40f0*/  LDCU UR4, c[0x0][0xb30] ;  /* 0x00016600ff0477ac */ /* 0x000ea20008000800 */
[----:B------:R-:W-:Y:S01]  /*4100*/  UMOV UR21, 0x400 ;  /* 0x0000040000157882 */ /* 0x000fe20000000000 */
[----:B----4-:R-:W-:-:S02]  /*4110*/  UIMAD.WIDE.U32 UR52, UR40, UR44, URZ ;  /* 0x0000002c283472a5 */ /* 0x010fc4000f8e00ff */
[----:B---3--:R-:W-:Y:S02]  /*4120*/  UIMAD.WIDE.U32 UR6, UR37, UR47, URZ ;  /* 0x0000002f250672a5 */ /* 0x008fe4000f8e00ff */
[----:B------:R-:W-:Y:S02]  /*4130*/  ULEA UR21, UR8, UR21, 0x18 ;  /* 0x0000001508157291 */ /* 0x000fe4000f8ec0ff */
[----:B------:R-:W-:Y:S02]  /*4140*/  USEL UR41, URZ, 0x1, UP6 ;  /* 0x00000001ff297887 */ /* 0x000fe4000b000000 */
[----:B------:R-:W-:Y:S02]  /*4150*/  UISETP.NE.U32.AND UP6, UPT, UR38, URZ, UPT ;  /* 0x000000ff2600728c */ /* 0x000fe4000bfc5070 */
[----:B------:R-:W-:Y:S02]  /*4160*/  UIADD3 UR43, UPT, UPT, UR21, 0x68, URZ ;  /* 0x00000068152b7890 */ /* 0x000fe4000fffe0ff */
[----:B------:R-:W-:-:S02]  /*4170*/  UIADD3 UR33, UPT, UPT, UR21, 0x50, URZ ;  /* 0x0000005015217890 */ /* 0x000fc4000fffe0ff */
[----:B------:R-:W-:Y:S02]  /*4180*/  UIADD3 UR25, UPT, UPT, UR21, 0x58, URZ ;  /* 0x0000005815197890 */ /* 0x000fe4000fffe0ff */
[----:B------:R-:W-:Y:S02]  /*4190*/  UIADD3 UR17, UPT, UPT, UR21, 0x60, URZ ;  /* 0x0000006015117890 */ /* 0x000fe4000fffe0ff */
[----:B------:R-:W-:Y:S02]  /*41a0*/  UISETP.NE.AND.EX UP5, UPT, UR5, URZ, UPT, UP0 ;  /* 0x000000ff0500728c */ /* 0x000fe4000bfa5300 */
[----:B------:R-:W-:Y:S01]  /*41b0*/  UISETP.NE.AND UP0, UPT, UR42, 0x1, UPT ;  /* 0x000000012a00788c */ /* 0x000fe2000bf05270 */
[----:B------:R-:W-:Y:S01]  /*41c0*/  UMOV UR52, UR53 ;  /* 0x0000003500347c82 */ /* 0x000fe20008000000 */
[----:B------:R-:W-:Y:S01]  /*41d0*/  UMOV UR51, UR7 ;  /* 0x0000000700337c82 */ /* 0x000fe20008000000 */
[----:B------:R-:W-:Y:S02]  /*41e0*/  UISETP.NE.AND UP0, UPT, UR15, 0x1, UPT ;  /* 0x000000010f00788c */ /* 0x000fe4000bf05270 */
[----:B------:R-:W-:-:S02]  /*41f0*/  UPLOP3.LUT UP4, UPT, UPT, UPT, UPT, 0x40, 0x4 ;  /* 0x000000000004789c */ /* 0x000fc40003f8e870 */
[----:B------:R-:W-:Y:S01]  /*4200*/  UISETP.GE.AND UP2, UPT, UR42, 0x1, UPT ;  /* 0x000000012a00788c */ /* 0x000fe2000bf46270 */
[----:B------:R-:W3:Y:S01]  /*4210*/  LDCU.64 UR22, c[0x0][0xb28] ;  /* 0x00016500ff1677ac */ /* 0x000ee20008000a00 */
[----:B------:R-:W-:Y:S02]  /*4220*/  UISETP.NE.AND.EX UP6, UPT, UR39, URZ, UPT, UP6 ;  /* 0x000000ff2700728c */ /* 0x000fe4000bfc5360 */
[----:B------:R-:W-:Y:S02]  /*4230*/  UPRMT UR43, UR8, 0x654, UR43 ;  /* 0x00000654082b7896 */ /* 0x000fe4000800002b */
[----:B------:R-:W-:Y:S02]  /*4240*/  UPRMT UR50, UR8, 0x654, UR33 ;  /* 0x0000065408327896 */ /* 0x000fe40008000021 */
[----:B------:R-:W-:Y:S02]  /*4250*/  UPRMT UR49, UR8, 0x654, UR25 ;  /* 0x0000065408317896 */ /* 0x000fe40008000019 */
[----:B------:R-:W-:-:S02]  /*4260*/  UPRMT UR48, UR8, 0x654, UR17 ;  /* 0x0000065408307896 */ /* 0x000fc40008000011 */
[----:B------:R-:W-:Y:S02]  /*4270*/  USHF.R.U32.HI UR52, URZ, UR45, UR52 ;  /* 0x0000002dff347299 */ /* 0x000fe40008011634 */
[----:B--2---:R-:W-:Y:S02]  /*4280*/  USHF.R.U32.HI UR51, URZ, UR54, UR51 ;  /* 0x00000036ff337299 */ /* 0x004fe40008011633 */
[----:B------:R-:W-:Y:S02]  /*4290*/  UISETP.NE.AND UP0, UPT, UR46, 0x1, UPT ;  /* 0x000000012e00788c */ /* 0x000fe4000bf05270 */
[----:B-1----:R-:W-:-:S11]  /*42a0*/  UISETP.NE.AND UP3, UPT, UR4, 0x1, UPT ;  /* 0x000000010400788c */ /* 0x002fd6000bf65270 */
.L_x_86:
[C---:B------:R-:W-:Y:S02]  /*42b0*/  LEA R8, R10.reuse, UR21, 0x3 ;  /* 0x000000150a087c11 */ /* 0x040fe4000f8e18ff */
[----:B------:R-:W-:Y:S02]  /*42c0*/  SHF.L.U32 R5, R9, 0x1f, RZ ;  /* 0x0000001f09057819 */ /* 0x000fe400000006ff */
[----:B------:R-:W-:Y:S02]  /*42d0*/  LEA R6, R10, UR21, 0x4 ;  /* 0x000000150a067c11 */ /* 0x000fe4000f8e20ff */
[----:B-1----:R-:W1:Y:S02]  /*42e0*/  SYNCS.PHASECHK.TRANS64.TRYWAIT P0, [R8+URZ+0xa0], R5 ;  /* 0x0000a005080075a7 */ /* 0x002e6400080011ff */
[----:B-1----:R-:W-:Y:S05]  /*42f0*/  @!P0 BRA `(.L_x_76) ;  /* 0x0000005c00548947 */ /* 0x002fea0003800000 */
.L_x_162:
[----:B-1----:R-:W1:Y:S01]  /*4300*/  LDS.128 R4, [R6+0x130] ;  /* 0x0001300006047984 */ /* 0x002e620000000c00 */
[----:B------:R-:W-:Y:S01]  /*4310*/  UISETP.GE.AND UP0, UPT, UR42, 0x1, UPT ;  /* 0x000000012a00788c */ /* 0x000fe2000bf06270 */
[----:B------:R-:W-:Y:S01]  /*4320*/  @!PT LDS RZ, [RZ] ;  /* 0x00000000fffff984 */ /* 0x000fe20000000800 */
[----:B------:R-:W-:Y:S01]  /*4330*/  @!PT LDS RZ, [RZ] ;  /* 0x00000000fffff984 */ /* 0x000fe20000000800 */
[----:B------:R-:W-:Y:S01]  /*4340*/  @!PT LDS RZ, [RZ] ;  /* 0x00000000fffff984 */ /* 0x000fe20000000800 */
[----:B------:R-:W-:Y:S01]  /*4350*/  @!PT LDS RZ, [RZ] ;  /* 0x00000000fffff984 */ /* 0x000fe20000000800 */
[----:B------:R2:W-:Y:S06]  /*4360*/  MEMBAR.ALL.CTA ;  /* 0x0000000000007992 */ /* 0x0005ec0000008000 */
[----:B--2---:R-:W2:Y:S01]  /*4370*/  FENCE.VIEW.ASYNC.S ;  /* 0x00000000000073c6 */ /* 0x004ea20000000000 */
[----:B-1----:R-:W-:Y:S11]  /*4380*/  LOP3.LUT P0, RZ, R6, 0x1, RZ, 0xc0, !PT ;  /* 0x0000000106ff7812 */ /* 0x002ff6000780c0ff */
[----:B------:R-:W-:Y:S02]  /*4390*/  @!UPT UIADD3 URZ, UPT, UPT, URZ, URZ, URZ ;  /* 0x000000fffffff290 */ /* 0x000fe4000fffe0ff */
[----:B--2---:R-:W-:Y:S01]  /*43a0*/  VOTEU.ANY UP2, P0 ;  /* 0x0000000000ff7886 */ /* 0x004fe20000040100 */
[----:B------:R-:W-:Y:S11]  /*43b0*/  PLOP3.LUT P0, PT, PT, PT, UP2, 0x80, 0x8 ;  /* 0x000000000008781c */ /* 0x000ff60003f0f028 */
[----:B------:R-:W-:Y:S02]  /*43c0*/  @!UPT UIADD3 URZ, UPT, UPT, URZ, URZ, URZ ;  /* 0x000000fffffff290 */ /* 0x000fe4000fffe0ff */
[----:B------:R-:W-:Y:S02]  /*43d0*/  @P0 SHF.R.U32.HI R0, RZ, 0x10, R5 ;  /* 0x00000010ff000819 */ /* 0x000fe40000011605 */
[----:B------:R-:W-:Y:S02]  /*43e0*/  @P0 MOV R2, R4 ;  /* 0x0000000400020202 */ /* 0x000fe40000000f00 */
[----:B------:R-:W-:Y:S01]  /*43f0*/  @P0 R2UR UR4, R0 ;  /* 0x00000000000402ca */ /* 0x000fe200000e0000 */
[----:B------:R-:W-:Y:S01]  /*4400*/  VIADD R0, R8, 0xb0 ;  /* 0x000000b008007836 */ /* 0x000fe20000000000 */
[----:B------:R-:W-:Y:S02]  /*4410*/  @P0 LOP3.LUT R4, R5, 0xffff, RZ, 0xc0, !PT ;  /* 0x0000ffff05040812 */ /* 0x000fe400078ec0ff */
[----:B------:R-:W-:Y:S02]  /*4420*/  @P0 R2UR UR6, R2 ;  /* 0x00000000020602ca */ /* 0x000fe400000e0000 */
[----:B------:R-:W-:Y:S02]  /*4430*/  PRMT R0, RZ, 0x654, R0 ;  /* 0x00000654ff007816 */ /* 0x000fe40000000000 */
[----:B------:R-:W-:Y:S02]  /*4440*/  @P0 R2UR UR5, R4 ;  /* 0x00000000040502ca */ /* 0x000fe400000e0000 */
[----:B------:R1:W-:Y:S03]  /*4450*/  SYNCS.ARRIVE.TRANS64.RED.A1T0 RZ, [R0+URZ], RZ ;  /* 0x000000ff00ff79a7 */ /* 0x0003e600081004ff */
[----:B------:R-:W-:Y:S04]  /*4460*/  @UP2 UMOV UR29, UR4 ;  /* 0x00000004001d2c82 */ /* 0x000fe80008000000 */
[----:B------:R-:W-:Y:S04]  /*4470*/  @UP2 UMOV UR14, UR6 ;  /* 0x00000006000e2c82 */ /* 0x000fe80008000000 */
[----:B------:R-:W-:Y:S01]  /*4480*/  @UP2 UMOV UR13, UR5 ;  /* 0x00000005000d2c82 */ /* 0x000fe20008000000 */
[----:B------:R-:W-:Y:S05]  /*4490*/  BRA.U !UP0, `(.L_x_77) ;  /* 0x0000000108c07547 */ /* 0x000fea000b800000 */
[----:B------:R-:W-:Y:S02]  /*44a0*/  UIMAD.WIDE.U32 UR18, UR13, UR47, URZ ;  /* 0x0000002f0d1272a5 */ /* 0x000fe4000f8e00ff */
[----:B------:R-:W-:Y:S02]  /*44b0*/  UP2UR UR16, UPR, URZ, 0x4 ;  /* 0x00000004ff107883 */ /* 0x000fe40008000000 */
[----:B------:R-:W-:Y:S02]  /*44c0*/  UISETP.NE.AND UP2, UPT, UR46, 0x1, UPT ;  /* 0x000000012e00788c */ /* 0x000fe4000bf45270 */
[----:B------:R-:W-:Y:S02]  /*44d0*/  UIMAD.WIDE.U32 UR26, UR14, UR44, URZ ;  /* 0x0000002c0e1a72a5 */ /* 0x000fe4000f8e00ff */
[----:B------:R-:W-:Y:S02]  /*44e0*/  USEL UR4, UR37, UR51, !UP2 ;  /* 0x0000003325047287 */ /* 0x000fe4000d000000 */
[----:B------:R-:W-:Y:S02]  /*44f0*/  UISETP.NE.AND UP0, UPT, UR15, 0x1, UPT ;  /* 0x000000010f00788c */ /* 0x000fe4000bf05270 */
[----:B------:R-:W-:Y:S02]  /*4500*/  UP2UR UR20, UPR, URZ, 0x2 ;  /* 0x00000002ff147883 */ /* 0x000fe40008000000 */
[----:B------:R-:W-:Y:S02]  /*4510*/  UISETP.NE.AND UP1, UPT, UR42, 0x1, UPT ;  /* 0x000000012a00788c */ /* 0x000fe4000bf25270 */
[----:B---3--:R-:W-:Y:S02]  /*4520*/  UIMAD.WIDE.U32 UR8, UR4, UR22, URZ ;  /* 0x00000016040872a5 */ /* 0x008fe4000f8e00ff */
[----:B------:R-:W-:Y:S01]  /*4530*/  USEL UR7, UR40, UR52, !UP0 ;  /* 0x0000003428077287 */ /* 0x000fe2000c000000 */
[----:B------:R-:W-:Y:S02]  /*4540*/  UMOV UR5, UR19 ;  /* 0x0000001300057c82 */ /* 0x000fe40008000000 */
[----:B------:R-:W-:Y:S02]  /*4550*/  USHF.R.U32.HI UR6, URZ, UR54, UR5 ;  /* 0x00000036ff067299 */ /* 0x000fe40008011605 */
[----:B------:R-:W-:Y:S02]  /*4560*/  UIMAD.WIDE.U32 UR10, UR7, UR22, URZ ;  /* 0x00000016070a72a5 */ /* 0x000fe4000f8e00ff */
[----:B------:R-:W-:Y:S02]  /*4570*/  USEL UR6, UR13, UR6, !UP2 ;  /* 0x000000060d067287 */ /* 0x000fe4000d000000 */
[----:B------:R-:W-:Y:S01]  /*4580*/  UISETP.NE.AND UP2, UPT, UR16, URZ, UPT ;  /* 0x000000ff1000728c */ /* 0x000fe2000bf45270 */
[----:B------:R-:W-:Y:S02]  /*4590*/  UMOV UR5, UR27 ;  /* 0x0000001b00057c82 */ /* 0x000fe40008000000 */
[----:B------:R-:W-:Y:S03]  /*45a0*/  USHF.R.U32.HI UR12, URZ, UR45, UR5 ;  /* 0x0000002dff0c7299 */ /* 0x000fe60008011605 */
[----:B------:R-:W-:Y:S02]  /*45b0*/  UMOV UR5, UR9 ;  /* 0x0000000900057c82 */ /* 0x000fe40008000000 */
[----:B------:R-:W-:Y:S03]  /*45c0*/  @UP1 USHF.R.U32.HI UR4, URZ, UR23, UR5 ;  /* 0x00000017ff041299 */ /* 0x000fe60008011605 */
[----:B------:R-:W-:Y:S01]  /*45d0*/  UMOV UR5, UR11 ;  /* 0x0000000b00057c82 */ /* 0x000fe20008000000 */
[----:B------:R-:W-:Y:S02]  /*45e0*/  UIMAD UR4, UR42, UR4, URZ ;  /* 0x000000042a0472a4 */ /* 0x000fe4000f8e02ff */
[----:B------:R-:W-:Y:S02]  /*45f0*/  @UP1 USHF.R.U32.HI UR7, URZ, UR23, UR5 ;  /* 0x00000017ff071299 */ /* 0x000fe40008011605 */
[----:B------:R-:W-:Y:S02]  /*4600*/  USEL UR5, UR14, UR12, !UP0 ;  /* 0x0000000c0e057287 */ /* 0x000fe4000c000000 */
[----:B------:R-:W-:Y:S02]  /*4610*/  UIMAD.WIDE.U32 UR10, UR6, UR22, URZ ;  /* 0x00000016060a72a5 */ /* 0x000fe4000f8e00ff */
[----:B------:R-:W-:Y:S02]  /*4620*/  UIMAD UR8, UR42, UR7, URZ ;  /* 0x000000072a0872a4 */ /* 0x000fe4000f8e02ff */
[----:B------:R-:W-:Y:S03]  /*4630*/  UISETP.GE.AND UP0, UPT, UR6, UR4, UPT ;  /* 0x000000040600728c */ /* 0x000fe6000bf06270 */
[----:B------:R-:W-:Y:S01]  /*4640*/  UMOV UR4, UR11 ;  /* 0x0000000b00047c82 */ /* 0x000fe20008000000 */
[----:B------:R-:W-:Y:S02]  /*4650*/  UISETP.GE.OR UP0, UPT, UR5, UR8, UP0 ;  /* 0x000000080500728c */ /* 0x000fe40008706670 */
[----:B------:R-:W-:Y:S02]  /*4660*/  USHF.R.U32.HI UR4, URZ, UR23, UR4 ;  /* 0x00000017ff047299 */ /* 0x000fe40008011604 */
[----:B------:R-:W-:Y:S02]  /*4670*/  UIMAD.WIDE.U32 UR8, UR5, UR22, URZ ;  /* 0x00000016050872a5 */ /* 0x000fe4000f8e00ff */
[----:B------:R-:W-:Y:S04]  /*4680*/  USEL UR10, UR6, UR4, !UP1 ;  /* 0x00000004060a7287 */ /* 0x000fe8000c800000 */
[----:B------:R-:W-:Y:S01]  /*4690*/  UIADD3 UR11, UPT, UPT, -UR10, URZ, URZ ;  /* 0x000000ff0a0b7290 */ /* 0x000fe2000fffe1ff */
[----:B------:R-:W-:Y:S02]  /*46a0*/  @!UP0 UMOV UR4, UR9 ;  /* 0x0000000900048c82 */ /* 0x000fe40008000000 */
[----:B------:R-:W-:Y:S02]  /*46b0*/  @!UP0 USHF.R.U32.HI UR4, URZ, UR23, UR4 ;  /* 0x00000017ff048299 */ /* 0x000fe40008011604 */
[----:B------:R-:W-:Y:S02]  /*46c0*/  UIMAD UR8, UR42, UR11, UR6 ;  /* 0x0000000b2a0872a4 */ /* 0x000fe4000f8e0206 */
[----:B------:R-:W-:Y:S02]  /*46d0*/  @!UP0 USEL UR4, UR5, UR4, !UP1 ;  /* 0x0000000405048287 */ /* 0x000fe4000c800000 */
[----:B------:R-:W-:Y:S02]  /*46e0*/  UISETP.NE.AND UP1, UPT, UR20, URZ, UPT ;  /* 0x000000ff1400728c */ /* 0x000fe4000bf25270 */
[----:B------:R-:W-:Y:S02]  /*46f0*/  @!UP0 UIMAD UR8, UR7, UR8, UR4 ;  /* 0x00000008070882a4 */ /* 0x000fe4000f8e0204 */
[----:B------:R-:W-:Y:S02]  /*4700*/  @!UP0 UIADD3 UR9, UPT, UPT, UR10, -UR4, URZ ;  /* 0x800000040a098290 */ /* 0x000fe4000fffe0ff */
[----:B------:R-:W-:Y:S02]  /*4710*/  UIADD3 UR4, UPT, UPT, -UR5, URZ, URZ ;  /* 0x000000ff05047290 */ /* 0x000fe4000fffe1ff */
[----:B------:R-:W-:Y:S02]  /*4720*/  UIADD3 UR7, UPT, UPT, -UR6, URZ, URZ ;  /* 0x000000ff06077290 */ /* 0x000fe4000fffe1ff */
[----:B------:R-:W-:Y:S02]  /*4730*/  @!UP0 UIMAD UR6, UR9, UR42, UR5 ;  /* 0x0000002a090682a4 */ /* 0x000fe4000f8e0205 */
[----:B------:R-:W-:Y:S02]  /*4740*/  UIMAD UR14, UR15, UR4, UR14 ;  /* 0x000000040f0e72a4 */ /* 0x000fe4000f8e020e */
[----:B------:R-:W-:Y:S01]  /*4750*/  UIMAD UR13, UR46, UR7, UR13 ;  /* 0x000000072e0d72a4 */ /* 0x000fe2000f8e020d */
[----:B------:R-:W-:Y:S02]  /*4760*/  @!UP0 UMOV UR5, UR8 ;  /* 0x0000000800058c82 */ /* 0x000fe40008000000 */
[----:B------:R-:W-:Y:S02]  /*4770*/  UIMAD UR14, UR5, UR15, UR14 ;  /* 0x0000000f050e72a4 */ /* 0x000fe4000f8e020e */
[----:B------:R-:W-:Y:S11]  /*4780*/  UIMAD UR13, UR6, UR46, UR13 ;  /* 0x0000002e060d72a4 */ /* 0x000ff6000f8e020d */
[----:B------:R-:W-:Y:S01]  /*4790*/  @!UPT UIADD3 URZ, UPT, UPT, URZ, URZ, URZ ;  /* 0x000000fffffff290 */ /* 0x000fe2000fffe0ff */
.L_x_77:
[----:B------:R-:W2:Y:S01]  /*47a0*/  @!UP3 LDCU.128 UR8, c[0x0][0xb10] ;  /* 0x00016200ff08b7ac */ /* 0x000ea20008000c00 */
[----:B------:R-:W-:Y:S02]  /*47b0*/  ISETP.NE.U32.AND P0, PT, RZ, UR38, PT ;  /* 0x00000026ff007c0c */ /* 0x000fe4000bf05070 */
[----:B------:R-:W-:Y:S02]  /*47c0*/  SHF.L.U32 R4, R11, 0x1f, RZ ;  /* 0x0000001f0b047819 */ /* 0x000fe400000006ff */
[----:B------:R-:W-:Y:S01]  /*47d0*/  ISETP.NE.AND.EX P0, PT, RZ, UR39, PT, P0 ;  /* 0x00000027ff007c0c */ /* 0x000fe2000bf05300 */
[----:B------:R-:W4:Y:S01]  /*47e0*/  @!UP3 LDCU UR5, c[0x0][0xb0c] ;  /* 0x00016180ff05b7ac */ /* 0x000f220008000800 */
[----:B------:R-:W-:Y:S02]  /*47f0*/  USHF.L.U32 UR35, UR30, 0x6, URZ ;  /* 0x000000061e237899 */ /* 0x000fe400080006ff */
[----:B------:R-:W-:Y:S02]  /*4800*/  USHF.L.U32 UR34, UR31, 0x8, URZ ;  /* 0x000000081f227899 */ /* 0x000fe400080006ff */
[----:B--2---:R-:W-:Y:S07]  /*4810*/  UIMAD.WIDE.U32 UR6, UR14, UR8, URZ ;  /* 0x000000080e0672a5 */ /* 0x004fee000f8e00ff */
[----:B------:R-:W-:Y:S01]  /*4820*/  @!UP3 UMOV UR4, UR7 ;  /* 0x000000070004bc82 */ /* 0x000fe20008000000 */
[----:B----4-:R-:W-:Y:S02]  /*4830*/  @!UP3 UISETP.NE.AND UP0, UPT, UR5, 0x1, UPT ;  /* 0x000000010500b88c */ /* 0x010fe4000bf05270 */
[----:B------:R-:W-:Y:S02]  /*4840*/  @!UP3 USHF.R.U32.HI UR4, URZ, UR9, UR4 ;  /* 0x00000009ff04b299 */ /* 0x000fe40008011604 */
[----:B------:R-:W-:Y:S02]  /*4850*/  UIMAD.WIDE.U32 UR6, UR13, UR11, URZ ;  /* 0x0000000b0d0672a5 */ /* 0x000fe4000f8e00ff */
[----:B------:R-:W-:Y:S02]  /*4860*/  @!UP3 USEL UR8, UR14, UR4, !UP0 ;  /* 0x000000040e08b287 */ /* 0x000fe4000c000000 */
[----:B------:R-:W-:Y:S03]  /*4870*/  @!UP3 UISETP.NE.AND UP0, UPT, UR10, 0x1, UPT ;  /* 0x000000010a00b88c */ /* 0x000fe6000bf05270 */
[----:B------:R-:W-:Y:S02]  /*4880*/  @!UP3 UMOV UR6, UR7 ;  /* 0x000000070006bc82 */ /* 0x000fe40008000000 */
[----:B------:R-:W2:Y:S02]  /*4890*/  @!UP3 LDCU UR4, c[0x0][0xb20] ;  /* 0x00016400ff04b7ac */ /* 0x000ea40008000800 */
[----:B--2---:R-:W-:Y:S04]  /*48a0*/  @!UP3 USHF.R.U32.HI UR6, URZ, UR4, UR6 ;  /* 0x00000004ff06b299 */ /* 0x004fe80008011606 */
[----:B------:R-:W-:Y:S04]  /*48b0*/  @!UP3 USEL UR6, UR13, UR6, !UP0 ;  /* 0x000000060d06b287 */ /* 0x000fe8000c000000 */
[----:B------:R-:W-:Y:S02]  /*48c0*/  @!UP3 UIADD3 UR4, UPT, UPT, -UR8, UR6, URZ ;  /* 0x000000060804b290 */ /* 0x000fe4000fffe1ff */
[----:B------:R-:W-:Y:S02]  /*48d0*/  @!UP3 UIADD3 UR6, UPT, UPT, UR8, -UR6, URZ ;  /* 0x800000060806b290 */ /* 0x000fe4000fffe0ff */
[----:B------:R-:W-:Y:S02]  /*48e0*/  @!UP3 UIMAD UR14, UR4, UR5, UR14 ;  /* 0x00000005040eb2a4 */ /* 0x000fe4000f8e020e */
[----:B------:R-:W-:Y:S01]  /*48f0*/  @!UP3 UIMAD UR13, UR6, UR10, UR13 ;  /* 0x0000000a060db2a4 */ /* 0x000fe2000f8e020d */
[----:B------:R-:W-:Y:S11]  /*4900*/  BRA.U UP4, `(.L_x_78) ;  /* 0x0000000104107547 */ /* 0x000ff6000b800000 */
[----:B-1----:R-:W-:Y:S04]  /*4910*/  MOV R0, UR41 ;  /* 0x0000002900007c02 */ /* 0x002fe80008000f00 */
[----:B------:R-:W-:Y:S04]  /*4920*/  SHF.L.U32 R5, R0, 0x1f, RZ ;  /* 0x0000001f00057819 */ /* 0x000fe800000006ff */
[----:B------:R-:W1:Y:S02]  /*4930*/  SYNCS.PHASECHK.TRANS64.TRYWAIT P1, [UR21+0x98], R5 ;  /* 0x00009805ff0075a7 */ /* 0x000e640008021115 */
[----:B-1----:R-:W-:Y:S05]  /*4940*/  @!P1 BRA `(.L_x_79) ;  /* 0x0000005400d49947 */ /* 0x002fea0003800000 */
.L_x_78:
[----:B------:R-:W-:Y:S05]  /*4950*/  BRA.U !UP6, `(.L_x_80) ;  /* 0x000000010e387547 */ /* 0x000fea000b800000 */
[----:B------:R-:W-:Y:S01]  /*4960*/  UPLOP3.LUT UP1, UPT, UPT, UPT, UP5, 0x80, 0x8 ;  /* 0x000000000008789c */ /* 0x000fe20003f2f050 */
[----:B-1----:R-:W-:Y:S01]  /*4970*/  HFMA2 R0, -RZ, RZ, 0, 5.9604644775390625e-08 ;  /* 0x00000001ff007431 */ /* 0x002fe200000001ff */
[----:B------:R-:W1:Y:S01]  /*4980*/  LDCU.64 UR8, c[0x0][0x358] ;  /* 0x00006b00ff0877ac */ /* 0x000e620008000a00 */
[----:B------:R-:W-:Y:S03]  /*4990*/  IMAD.MOV.U32 R85, RZ, RZ, 0x1 ;  /* 0x00000001ff557424 */ /* 0x000fe600078e00ff */
[----:B------:R-:W-:Y:S05]  /*49a0*/  PLOP3.LUT P1, PT, PT, PT, UP1, 0x80, 0x8 ;  /* 0x000000000008781c */ /* 0x000fea0003f2f018 */
[----:B------:R-:W2:Y:S01]  /*49b0*/  @UP1 LDCU.64 UR4, c[0x0][0x888] ;  /* 0x00011100ff0417ac */ /* 0x000ea20008000a00 */
[----:B------:R-:W-:Y:S07]  /*49c0*/  @UP1 UIMAD UR6, UR36, UR38, URZ ;  /* 0x00000026240612a4 */ /* 0x000fee000f8e02ff */
[----:B------:R-:W-:Y:S01]  /*49d0*/  @!P1 PRMT R85, R0, 0x7610, R85 ;  /* 0x0000761000559816 */ /* 0x000fe20000000055 */
[----:B--2---:R-:W-:Y:S06]  /*49e0*/  @UP1 UIMAD.WIDE UR4, UR6, 0x4, UR4 ;  /* 0x00000004060418a5 */ /* 0x004fec000f8e0204 */
[----:B------:R-:W-:Y:S01]  /*49f0*/  IMAD.U32 R6, RZ, RZ, UR4 ;  /* 0x00000004ff067e24 */ /* 0x000fe2000f8e00ff */
[----:B------:R-:W-:Y:S04]  /*4a00*/  MOV R7, UR5 ;  /* 0x0000000500077c02 */ /* 0x000fe80008000f00 */
[----:B------:R-:W2:Y:S01]  /*4a10*/  @!UP1 LDCU UR4, c[0x0][0x880] ;  /* 0x00011000ff0497ac */ /* 0x000ea20008000800 */
[----:B-1---5:R4:W5:Y:S02]  /*4a20*/  @P1 LDG.E R41, desc[UR8][R6.64] ;  /* 0x0000000806291981 */ /* 0x022964000c1e1900 */
[----:B--2-4-:R-:W-:Y:S07]  /*4a30*/  @!P1 IMAD.U32 R41, RZ, RZ, UR4 ;  /* 0x00000004ff299e24 */ /* 0x014fee000f8e00ff */
.L_x_80:
[----:B-----5:R-:W-:Y:S01]  /*4a40*/  @!P0 FSETP.EQ.AND P2, PT, R41, RZ, PT ;  /* 0x000000ff2900820b */ /* 0x020fe20003f42000 */
[----:B------:R-:W-:Y:S01]  /*4a50*/  @!UPT UIADD3 URZ, UPT, UPT, URZ, URZ, URZ ;  /* 0x000000fffffff290 */ /* 0x000fe2000fffe0ff */
[----:B------:R-:W-:Y:S11]  /*4a60*/  @!P0 BRA `(.L_x_81) ;  /* 0x0000000000148947 */ /* 0x000ff60003800000 */
[----:B------:R-:W-:Y:S02]  /*4a70*/  LOP3.LUT P0, RZ, R85, 0xff, RZ, 0xc0, !PT ;  /* 0x000000ff55ff7812 */ /* 0x000fe4000780c0ff */
[----:B------:R-:W-:Y:S04]  /*4a80*/  PLOP3.LUT P2, PT, PT, PT, UP1, 0x80, 0x8 ;  /* 0x000000000008781c */ /* 0x000fe80003f4f018 */
[----:B------:R-:W-:Y:S07]  /*4a90*/  PLOP3.LUT P2, PT, P2, PT, PT, 0x8, 0x80 ;  /* 0x000000000080781c */ /* 0x000fee000174e170 */
[----:B------:R-:W-:Y:S11]  /*4aa0*/  @P0 FSETP.EQ.AND P2, PT, R41, RZ, PT ;  /* 0x000000ff2900020b */ /* 0x000ff60003f42000 */
[----:B------:R-:W-:Y:S02]  /*4ab0*/  @!UPT UIADD3 URZ, UPT, UPT, URZ, URZ, URZ ;  /* 0x000000fffffff290 */ /* 0x000fe4000fffe0ff */
.L_x_81:
[----:B------:R-:W2:Y:S01]  /*4ac0*/  SYNCS.PHASECHK.TRANS64.TRYWAIT P0, [UR21+0x70], R4 ;  /* 0x00007004ff0075a7 */ /* 0x000ea20008001115 */
[----:B------:R-:W-:Y:S04]  /*4ad0*/  ELECT P1, URZ, PT ;  /* 0x0000000000ff782f */ /* 0x000fe80003820000 */
[----:B------:R-:W-:Y:S01]  /*4ae0*/  PLOP3.LUT P1, PT, P2, P1, PT, 0xf2, 0x2f ;  /* 0x00000000002f781c */ /* 0x000fe20001723e72 */
[----:B------:R-:W-:Y:S01]  /*4af0*/  @!UPT UIADD3 URZ, UPT, UPT, URZ, URZ, URZ ;  /* 0x000000fffffff290 */ /* 0x000fe2000fffe0ff */
[----:B--2---:R-:W-:Y:S11]  /*4b00*/  @!P0 BRA `(.L_x_82) ;  /* 0x00000054007c8947 */ /* 0x004ff60003800000 */
.L_x_165:
[----:B------:R-:W-:Y:S01]  /*4b10*/  @!P1 IADD3 R2, P0, PT, R12, 0x580, RZ ;  /* 0x000005800c029810 */ /* 0x000fe20007f1e0ff */
[----:B------:R-:W-:Y:S01]  /*4b20*/  VOTEU.ALL UP0, P1 ;  /* 0x0000000000ff7886 */ /* 0x000fe20000800000 */
[----:B------:R-:W-:Y:S01]  /*4b30*/  UMOV UR6, 0x0 ;  /* 0x0000000000067882 */ /* 0x000fe20000000000 */
[----:B------:R-:W-:Y:S01]  /*4b40*/  UMOV UR7, 0x10000000 ;  /* 0x1000000000077882 */ /* 0x000fe20000000000 */
[----:B------:R-:W-:Y:S01]  /*4b50*/  @!P1 R2UR UR5, R2 ;  /* 0x00000000020592ca */ /* 0x000fe200000e0000 */
[----:B-1----:R-:W-:Y:S01]  /*4b60*/  @!P1 IMAD.X R0, RZ, RZ, R13, P0 ;  /* 0x000000ffff009224 */ /* 0x002fe200000e060d */
[----:B------:R-:W-:Y:S01]  /*4b70*/  @!UP0 UIADD3 UR32, UPT, UPT, UR21, 0x200, URZ ;  /* 0x0000020015208890 */ /* 0x000fe2000fffe0ff */
[----:B------:R-:W-:Y:S03]  /*4b80*/  VOTEU.ALL UP0, P1 ;  /* 0x0000000000ff7886 */ /* 0x000fe60000800000 */
[----:B------:R-:W-:Y:S01]  /*4b90*/  @!P1 R2UR UR4, R0 ;  /* 0x00000000000492ca */ /* 0x000fe200000e0000 */
[----:B------:R-:W-:Y:S06]  /*4ba0*/  @!P1 IMAD.MOV.U32 R0, RZ, RZ, 0x1000 ;  /* 0x00001000ff009424 */ /* 0x000fec00078e00ff */
[----:B------:R-:W-:Y:S06]  /*4bb0*/  IMAD.U32 R6, RZ, RZ, UR5 ;  /* 0x00000005ff067e24 */ /* 0x000fec000f8e00ff */
[----:B------:R-:W-:Y:S01]  /*4bc0*/  IMAD.U32 R7, RZ, RZ, UR4 ;  /* 0x00000004ff077e24 */ /* 0x000fe2000f8e00ff */
[----:B------:R-:W-:Y:S04]  /*4bd0*/  @!P1 R2UR UR4, R6 ;  /* 0x00000000060492ca */ /* 0x000fe800000e0000 */
[----:B------:R-:W-:Y:S11]  /*4be0*/  @!P1 R2UR UR5, R7 ;  /* 0x00000000070592ca */ /* 0x000ff600000e0000 */
[----:B------:R-:W-:Y:S02]  /*4bf0*/  @!UPT UIADD3 URZ, UPT, UPT, URZ, URZ, URZ ;  /* 0x000000fffffff290 */ /* 0x000fe4000fffe0ff */
[----:B------:R1:W-:Y:S01]  /*4c00*/  @!UP0 UTMALDG.3D [UR32], [UR4], desc[UR6] ;  /* 0x00000620040085b4 */ /* 0x0003e20008011000 */
[----:B------:R1:W-:Y:S01]  /*4c10*/  @!P1 SYNCS.ARRIVE.TRANS64.RED.A0TR RZ, [UR21+0x50], R0 ;  /* 0x00005000ffff99a7 */ /* 0x0003e20008300415 */
[----:B------:R-:W-:Y:S01]  /*4c20*/  SYNCS.ARRIVE.TRANS64.RED.A1T0 RZ, [UR50], RZ ;  /* 0x000000ffffff79a7 */ /* 0x000fe20008100432 */
[----:B------:R-:W2:Y:S02]  /*4c30*/  SYNCS.PHASECHK.TRANS64.TRYWAIT P0, [UR21+0x78], R4 ;  /* 0x00007804ff0075a7 */ /* 0x000ea40008001115 */
[----:B-12---:R-:W-:Y:S05]  /*4c40*/  @!P0 BRA `(.L_x_83) ;  /* 0x0000005400448947 */ /* 0x006fea0003800000 */
.L_x_167:
[----:B------:R-:W-:Y:S01]  /*4c50*/  @!P1 IADD3 R2, P0, PT, R12, 0x580, RZ ;  /* 0x000005800c029810 */ /* 0x000fe20007f1e0ff */
[----:B------:R-:W-:Y:S01]  /*4c60*/  VOTEU.ALL UP0, P1 ;  /* 0x0000000000ff7886 */ /* 0x000fe20000800000 */
[----:B------:R-:W-:Y:S01]  /*4c70*/  UMOV UR6, 0x0 ;  /* 0x0000000000067882 */ /* 0x000fe20000000000 */
[----:B------:R-:W-:Y:S01]  /*4c80*/  UMOV UR7, 0x10000000 ;  /* 0x1000000000077882 */ /* 0x000fe20000000000 */
[----:B------:R-:W-:Y:S01]  /*4c90*/  @!P1 R2UR UR5, R2 ;  /* 0x00000000020592ca */ /* 0x000fe200000e0000 */
[----:B------:R-:W-:Y:S01]  /*4ca0*/  @!P1 IMAD.X R0, RZ, RZ, R13, P0 ;  /* 0x000000ffff009224 */ /* 0x000fe200000e060d */
[----:B------:R-:W-:Y:S02]  /*4cb0*/  @!UP0 UIADD3 UR26, UPT, UPT, UR34, 0x40, URZ ;  /* 0x00000040221a8890 */ /* 0x000fe4000fffe0ff */
[----:B------:R-:W-:Y:S02]  /*4cc0*/  @!UP0 UIADD3 UR24, UPT, UPT, UR21, 0x1200, URZ ;  /* 0x0000120015188890 */ /* 0x000fe4000fffe0ff */
[----:B------:R-:W-:Y:S01]  /*4cd0*/  @!P1 R2UR UR4, R0 ;  /* 0x00000000000492ca */ /* 0x000fe200000e0000 */
[----:B------:R-:W-:Y:S01]  /*4ce0*/  VOTEU.ALL UP0, P1 ;  /* 0x0000000000ff7886 */ /* 0x000fe20000800000 */
[----:B------:R-:W-:Y:S01]  /*4cf0*/  @!P1 IMAD.MOV.U32 R0, RZ, RZ, 0x1000 ;  /* 0x00001000ff009424 */ /* 0x000fe200078e00ff */
[----:B------:R-:W-:Y:S01]  /*4d00*/  UMOV UR27, UR35 ;  /* 0x00000023001b7c82 */ /* 0x000fe20008000000 */
[----:B------:R-:W-:Y:S03]  /*4d10*/  UMOV UR28, UR36 ;  /* 0x00000024001c7c82 */ /* 0x000fe60008000000 */
        /* <DEDUP_REMOVED lines=8> */
[----:B------:R-:W4:Y:S02]  /*4da0*/  SYNCS.PHASECHK.TRANS64.TRYWAIT P0, [UR21+0x80], R4 ;  /* 0x00008004ff0075a7 */ /* 0x000f240008001115 */
[----:B--2-4-:R-:W-:Y:S05]  /*4db0*/  @!P0 BRA `(.L_x_84) ;  /* 0x0000005400008947 */ /* 0x014fea0003800000 */
.L_x_169:
[----:B------:R-:W-:Y:S01]  /*4dc0*/  @!P1 IADD3 R2, P0, PT, R12, 0x580, RZ ;  /* 0x000005800c029810 */ /* 0x000fe20007f1e0ff */
[----:B------:R-:W-:Y:S01]  /*4dd0*/  VOTEU.ALL UP0, P1 ;  /* 0x0000000000ff7886 */ /* 0x000fe20000800000 */
[----:B------:R-:W-:Y:S01]  /*4de0*/  UMOV UR6, 0x0 ;  /* 0x0000000000067882 */ /* 0x000fe20000000000 */
[----:B------:R-:W-:Y:S01]  /*4df0*/  UMOV UR7, 0x10000000 ;  /* 0x1000000000077882 */ /* 0x000fe20000000000 */
[----:B------:R-:W-:Y:S01]  /*4e00*/  @!P1 R2UR UR5, R2 ;  /* 0x00000000020592ca */ /* 0x000fe200000e0000 */
[----:B------:R-:W-:Y:S01]  /*4e10*/  @!P1 IMAD.X R0, RZ, RZ, R13, P0 ;  /* 0x000000ffff009224 */ /* 0x000fe200000e060d */
[----:B------:R-:W-:Y:S01]  /*4e20*/  @!UP0 UIADD3 UR18, UPT, UPT, UR34, 0x80, URZ ;  /* 0x0000008022128890 */ /* 0x000fe2000fffe0ff */
[----:B------:R-:W-:Y:S01]  /*4e30*/  VIADD R10, R10, 0x1 ;  /* 0x000000010a0a7836 */ /* 0x000fe20000000000 */
        /* <DEDUP_REMOVED lines=16> */
.L_x_171:
[----:B------:R-:W-:Y:S01]  /*4f40*/  @!P1 IADD3 R2, P0, PT, R12, 0x580, RZ ;  /* 0x000005800c029810 */ /* 0x000fe20007f1e0ff */
[----:B------:R-:W-:Y:S01]  /*4f50*/  VOTEU.ALL UP0, P1 ;  /* 0x0000000000ff7886 */ /* 0x000fe20000800000 */
[----:B------:R-:W-:Y:S01]  /*4f60*/  UMOV UR6, 0x0 ;  /* 0x0000000000067882 */ /* 0x000fe20000000000 */
[----:B------:R-:W-:Y:S01]  /*4f70*/  UMOV UR7, 0x10000000 ;  /* 0x1000000000077882 */ /* 0x000fe20000000000 */
[----:B------:R-:W-:Y:S01]  /*4f80*/  @!P1 R2UR UR5, R2 ;  /* 0x00000000020592ca */ /* 0x000fe200000e0000 */
[----:B------:R-:W-:Y:S01]  /*4f90*/  @!P1 IMAD.X R0, RZ, RZ, R13, P0 ;  /* 0x000000ffff009224 */ /* 0x000fe200000e060d */
[----:B------:R-:W-:Y:S01]  /*4fa0*/  @!UP0 UIADD3 UR10, UPT, UPT, UR34, 0xc0, URZ ;  /* 0x000000c0220a8890 */ /* 0x000fe2000fffe0ff */
[----:B------:R-:W-:Y:S01]  /*4fb0*/  R2UR UR16, R87 ;  /* 0x00000000571072ca */ /* 0x000fe200000e0000 */
[----:B------:R-:W-:Y:S01]  /*4fc0*/  @!UP0 UIADD3 UR8, UPT, UPT, UR21, 0x3200, URZ ;  /* 0x0000320015088890 */ /* 0x000fe2000fffe0ff */
[----:B------:R-:W-:Y:S01]  /*4fd0*/  ISETP.NE.AND P0, PT, R10, 0x2, PT ;  /* 0x000000020a00780c */ /* 0x000fe20003f05270 */
[----:B------:R-:W-:Y:S01]  /*4fe0*/  @!UP0 UIADD3 UR9, UPT, UPT, UR21, 0x68, URZ ;  /* 0x0000006815098890 */ /* 0x000fe2000fffe0ff */
[----:B------:R-:W-:Y:S01]  /*4ff0*/  @!P1 R2UR UR4, R0 ;  /* 0x00000000000492ca */ /* 0x000fe200000e0000 */
[----:B------:R-:W-:Y:S01]  /*5000*/  VOTEU.ALL UP0, P1 ;  /* 0x0000000000ff7886 */ /* 0x000fe20000800000 */
[----:B------:R-:W-:Y:S01]  /*5010*/  UMOV UR11, UR35 ;  /* 0x00000023000b7c82 */ /* 0x000fe20008000000 */
[----:B------:R-:W-:Y:S01]  /*5020*/  UMOV UR12, UR36 ;  /* 0x00000024000c7c82 */ /* 0x000fe20008000000 */
[----:B------:R-:W-:Y:S01]  /*5030*/  SEL R0, RZ, 0x1, P0 ;  /* 0x00000001ff007807 */ /* 0x000fe20000000000 */
[----:B------:R-:W-:Y:S01]  /*5040*/  UIADD3 UR30, UPT, UPT, UR14, UR59, URZ ;  /* 0x0000003b0e1e7290 */ /* 0x000fe2000fffe0ff */
[----:B-1----:R-:W-:Y:S01]  /*5050*/  IMAD.U32 R4, RZ, RZ, UR5 ;  /* 0x00000005ff047e24 */ /* 0x002fe2000f8e00ff */
[----:B------:R-:W-:Y:S01]  /*5060*/  LOP3.LUT R11, R11, 0x1, RZ, 0x3c, !PT ;  /* 0x000000010b0b7812 */ /* 0x000fe200078e3cff */
[----:B------:R-:W-:Y:S01]  /*5070*/  UMOV UR36, UR29 ;  /* 0x0000001d00247c82 */ /* 0x000fe20008000000 */
[----:B------:R-:W-:Y:S01]  /*5080*/  LOP3.LUT R9, R9, R0, RZ, 0x3c, !PT ;  /* 0x0000000009097212 */ /* 0x000fe200078e3cff */
[----:B------:R-:W-:Y:S01]  /*5090*/  UIADD3 UR31, UPT, UPT, UR13, UR16, URZ ;  /* 0x000000100d1f7290 */ /* 0x000fe2000fffe0ff */
[----:B------:R-:W-:Y:S01]  /*50a0*/  SEL R10, R10, RZ, P0 ;  /* 0x000000ff0a0a7207 */ /* 0x000fe20000000000 */
[----:B------:R-:W-:Y:S01]  /*50b0*/  UPLOP3.LUT UP4, UPT, UPT, UPT, UPT, 0x80, 0x8 ;  /* 0x000000000008789c */ /* 0x000fe20003f8f070 */
[----:B------:R-:W-:Y:S01]  /*50c0*/  IMAD.U32 R5, RZ, RZ, UR4 ;  /* 0x00000004ff057e24 */ /* 0x000fe2000f8e00ff */
[----:B------:R-:W-:Y:S04]  /*50d0*/  @!P1 R2UR UR4, R4 ;  /* 0x00000000040492ca */ /* 0x000fe800000e0000 */
[----:B------:R-:W-:Y:S11]  /*50e0*/  @!P1 R2UR UR5, R5 ;  /* 0x00000000050592ca */ /* 0x000ff600000e0000 */
[----:B------:R-:W-:Y:S02]  /*50f0*/  @!UPT UIADD3 URZ, UPT, UPT, URZ, URZ, URZ ;  /* 0x000000fffffff290 */ /* 0x000fe4000fffe0ff */
[----:B------:R1:W-:Y:S01]  /*5100*/  @!UP0 UTMALDG.3D [UR8], [UR4], desc[UR6] ;  /* 0x00000608040085b4 */ /* 0x0003e20008011000 */
[----:B------:R1:W-:Y:S01]  /*5110*/  @!P1 SYNCS.ARRIVE.TRANS64.RED.A0TR RZ, [UR21+0x68], R3 ;  /* 0x00006803ffff99a7 */ /* 0x0003e20008300415 */
[----:B------:R-:W-:Y:S01]  /*5120*/  SYNCS.ARRIVE.TRANS64.RED.A1T0 RZ, [UR43], RZ ;  /* 0x000000ffffff79a7 */ /* 0x000fe2000810042b */
[----:B------:R-:W-:Y:S05]  /*5130*/  BRA.U UP2, `(.L_x_86) ;  /* 0xfffffff1025c7547 */ /* 0x000fea000b83ffff */
[----:B-1----:R-:W-:-:S04]  /*5140*/  SHF.L.U32 R3, R11, 0x1f, RZ ;  /* 0x0000001f0b037819 */ /* 0x002fc800000006ff */
[----:B------:R-:W1:Y:S02]  /*5150*/  SYNCS.PHASECHK.TRANS64.TRYWAIT P0, [UR21+0x70], R3 ;  /* 0x00007003ff0075a7 */ /* 0x000e640008001115 */
[----:B-1----:R-:W-:Y:S05]  /*5160*/  @!P0 BRA `(.L_x_87) ;  /* 0x0000005000448947 */ /* 0x002fea0003800000 */
.L_x_173:
[----:B------:R-:W2:Y:S02]  /*5170*/  SYNCS.PHASECHK.TRANS64.TRYWAIT P0, [UR21+0x78], R3 ;  /* 0x00007803ff0075a7 */ /* 0x000ea40008001115 */
[----:B--2---:R-:W-:Y:S05]  /*5180*/  @!P0 BRA `(.L_x_88) ;  /* 0x0000005000548947 */ /* 0x004fea0003800000 */
.L_x_175:
[----:B------:R-:W2:Y:S02]  /*5190*/  SYNCS.PHASECHK.TRANS64.TRYWAIT P0, [UR21+0x80], R3 ;  /* 0x00008003ff0075a7 */ /* 0x000ea40008001115 */
[----:B--2---:R-:W-:Y:S05]  /*51a0*/  @!P0 BRA `(.L_x_89) ;  /* 0x0000005000648947 */ /* 0x004fea0003800000 */
.L_x_177:
[----:B-1----:R-:W-:-:S07]  /*51b0*/  MOV R0, UR21 ;  /* 0x0000001500007c02 */ /* 0x002fce0008000f00 */
.L_x_90:
[----:B-1----:R-:W-:-:S04]  /*51c0*/  SHF.L.U32 R3, R11, 0x1f, RZ ;  /* 0x0000001f0b037819 */ /* 0x002fc800000006ff */
[----:B------:R1:W2:Y:S03]  /*51d0*/  SYNCS.PHASECHK.TRANS64.TRYWAIT P0, [R0+URZ+0x88], R3 ;  /* 0x00008803000075a7 */ /* 0x0002a600080011ff */
[----:B--2---:R-:W-:Y:S05]  /*51e0*/  @!P0 NANOSLEEP.SYNCS 0x989680 ;  /* 0x009896800000895d */ /* 0x004fea0003900000 */
[----:B------:R-:W2:Y:S02]  /*51f0*/  @!P0 SYNCS.PHASECHK.TRANS64 P0, [R0+URZ+0x88], R3 ;  /* 0x00008803000085a7 */ /* 0x000ea400080010ff */
[----:B--23--:R-:W-:Y:S05]  /*5200*/  @P0 EXIT ;  /* 0x000000000000094d */ /* 0x00cfea0003800000 */
[----:B------:R-:W-:Y:S05]  /*5210*/  BRA `(.L_x_90) ;  /* 0xfffffffc00e87947 */ /* 0x000fea000383ffff */
.L_x_75:
[----:B------:R-:W-:-:S06]  /*5220*/  UISETP.GE.AND UP0, UPT, UR18, 0x4, UPT ;  /* 0x000000041200788c */ /* 0x000fcc000bf06270 */
[----:B------:R-:W-:-:S13]  /*5230*/  PLOP3.LUT P0, PT, PT, PT, UP0, 0x80, 0x8 ;  /* 0x000000000008781c */ /* 0x000fda0003f0f008 */
[----:B-1----:R-:W-:Y:S05]  /*5240*/  @!P0 EXIT ;  /* 0x000000000000894d */ /* 0x002fea0003800000 */
[----:B------:R-:W1:Y:S08]  /*5250*/  S2UR UR4, SR_CgaCtaId ;  /* 0x00000000000479c3 */ /* 0x000e700000008800 */
[----:B------:R-:W-:Y:S01]  /*5260*/  BAR.SYNC.DEFER_BLOCKING 0x6, 0xa0 ;  /* 0x0182800000007b1d */ /* 0x000fe20000010000 */
[C---:B------:R-:W-:Y:S01]  /*5270*/  IMAD.SHL.U32 R7, R95.reuse, 0x40, RZ ;  /* 0x000000405f077824 */ /* 0x040fe200078e00ff */
[C---:B------:R-:W-:Y:S01]  /*5280*/  LOP3.LUT R97, R95.reuse, 0x60, RZ, 0xc0, !PT ;  /* 0x000000605f617812 */ /* 0x040fe200078ec0ff */
[----:B------:R-:W-:-:S02]  /*5290*/  IMAD.SHL.U32 R4, R95, 0x20, RZ ;  /* 0x000000205f047824 */ /* 0x000fc400078e00ff */
[----:B------:R-:W-:Y:S02]  /*52a0*/  HFMA2 R36, -RZ, RZ, 0, 0 ;  /* 0x00000000ff247431 */ /* 0x000fe400000001ff */
[----:B------:R-:W-:Y:S01]  /*52b0*/  IMAD.SHL.U32 R6, R95, 0x2, RZ ;  /* 0x000000025f067824 */ /* 0x000fe200078e00ff */
[----:B------:R-:W-:Y:S01]  /*52c0*/  UMOV UR44, 0x400 ;  /* 0x00000400002c7882 */ /* 0x000fe20000000000 */
[----:B------:R-:W2:Y:S01]  /*52d0*/  LDC.64 R82, c[0x0][0x8b0] ;  /* 0x00022c00ff527b82 */ /* 0x000ea20000000a00 */
[----:B------:R-:W-:Y:S01]  /*52e0*/  LOP3.LUT R5, R7, 0x180, RZ, 0xc0, !PT ;  /* 0x0000018007057812 */ /* 0x000fe200078ec0ff */
[----:B------:R-:W-:Y:S01]  /*52f0*/  IMAD.U32 R37, R95, 0x10000, RZ ;  /* 0x000100005f257824 */ /* 0x000fe200078e00ff */
[----:B------:R-:W-:Y:S01]  /*5300*/  LOP3.LUT R4, R4, 0xc00, RZ, 0xc0, !PT ;  /* 0x00000c0004047812 */ /* 0x000fe200078ec0ff */
[----:B------:R-:W-:Y:S01]  /*5310*/  IMAD.MOV.U32 R94, RZ, RZ, RZ ;  /* 0x000000ffff5e7224 */ /* 0x000fe200078e00ff */
[----:B------:R-:W-:Y:S01]  /*5320*/  LOP3.LUT R6, R5, 0x20, R6, 0xf8, !PT ;  /* 0x0000002005067812 */ /* 0x000fe200078ef806 */
[----:B------:R-:W-:Y:S01]  /*5330*/  IMAD.SHL.U32 R5, R95, 0x8, RZ ;  /* 0x000000085f057824 */ /* 0x000fe200078e00ff */
[----:B------:R-:W-:Y:S01]  /*5340*/  LOP3.LUT R4, R4, 0x40, R7, 0xf8, !PT ;  /* 0x0000004004047812 */ /* 0x000fe200078ef807 */
[----:B------:R-:W3:Y:S01]  /*5350*/  LDC.64 R80, c[0x0][0x8a8] ;  /* 0x00022a00ff507b82 */ /* 0x000ee20000000a00 */
[----:B------:R-:W-:Y:S01]  /*5360*/  LOP3.LUT R37, R37, 0x600000, RZ, 0xc0, !PT ;  /* 0x0060000025257812 */ /* 0x000fe200078ec0ff */
[----:B------:R-:W-:Y:S01]  /*5370*/  IMAD.MOV.U32 R89, RZ, RZ, RZ ;  /* 0x000000ffff597224 */ /* 0x000fe200078e00ff */
[----:B------:R-:W-:-:S02]  /*5380*/  LOP3.LUT R95, R95, 0x2, RZ, 0xc0, !PT ;  /* 0x000000025f5f7812 */ /* 0x000fc400078ec0ff */
[----:B------:R-:W-:Y:S02]  /*5390*/  CS2R R92, SRZ ;  /* 0x00000000005c7805 */ /* 0x000fe4000001ff00 */
[----:B------:R-:W-:Y:S01]  /*53a0*/  LOP3.LUT R5, R6, 0x30, R5, 0x78, !PT ;  /* 0x0000003006057812 */ /* 0x000fe200078e7805 */
[----:B------:R-:W4:Y:S01]  /*53b0*/  LDCU UR57, c[0x0][0x370] ;  /* 0x00006e00ff3977ac */ /* 0x000f220008000800 */
[----:B------:R-:W-:Y:S01]  /*53c0*/  LOP3.LUT R4, R4, 0x200, R7, 0xf8, !PT ;  /* 0x0000020004047812 */ /* 0x000fe200078ef807 */
[----:B------:R-:W-:Y:S01]  /*53d0*/  IMAD.MOV R90, RZ, RZ, -R95 ;  /* 0x000000ffff5a7224 */ /* 0x000fe200078e0a5f */
[----:B------:R-:W-:Y:S01]  /*53e0*/  MOV R91, RZ ;  /* 0x000000ff005b7202 */ /* 0x000fe20000000f00 */
[----:B-1----:R-:W-:Y:S01]  /*53f0*/  ULEA UR44, UR4, UR44, 0x18 ;  /* 0x0000002c042c7291 */ /* 0x002fe2000f8ec0ff */
[----:B------:R-:W-:Y:S01]  /*5400*/  LOP3.LUT R84, R4, R5, RZ, 0xfc, !PT ;  /* 0x0000000504547212 */ /* 0x000fe200078efcff */
[----:B------:R-:W1:Y:S02]  /*5410*/  LDCU.64 UR62, c[0x0][0x348] ;  /* 0x00006900ff3e77ac */ /* 0x000e640008000a00 */
[----:B------:R-:W-:-:S02]  /*5420*/  UIADD3 UR4, UPT, UPT, UR44, 0x4200, URZ ;  /* 0x000042002c047890 */ /* 0x000fc4000fffe0ff */
[----:B------:R-:W-:-:S03]  /*5430*/  UIADD3 UR5, UPT, UPT, UR44, 0x200, URZ ;  /* 0x000002002c057890 */ /* 0x000fc6000fffe0ff */
[----:B------:R-:W4:Y:S01]  /*5440*/  LDS R0, [UR44+0x150] ;  /* 0x0001502cff007984 */ /* 0x000f220008000800 */
[----:B------:R-:W1:Y:S01]  /*5450*/  LDCU UR43, c[0x0][0xb0c] ;  /* 0x00016180ff2b77ac */ /* 0x000e620008000800 */
[----:B------:R-:W-:Y:S02]  /*5460*/  IMAD.U32 R96, RZ, RZ, UR4 ;  /* 0x00000004ff607e24 */ /* 0x000fe4000f8e00ff */
[----:B------:R-:W-:Y:S01]  /*5470*/  IMAD.U32 R98, RZ, RZ, UR5 ;  /* 0x00000005ff627e24 */ /* 0x000fe2000f8e00ff */
[----:B------:R-:W1:Y:S01]  /*5480*/  LDCU UR39, c[0x0][0xb30] ;  /* 0x00016600ff2777ac */ /* 0x000e620008000800 */
[----:B------:R-:W1:Y:S01]  /*5490*/  LDCU.64 UR46, c[0x0][0x888] ;  /* 0x00011100ff2e77ac */ /* 0x000e620008000a00 */
[----:B------:R-:W1:Y:S01]  /*54a0*/  LDCU.64 UR40, c[0x0][0xb28] ;  /* 0x00016500ff2877ac */ /* 0x000e620008000a00 */
[----:B------:R-:W1:Y:S01]  /*54b0*/  LDCU.64 UR60, c[0x0][0x890] ;  /* 0x00011200ff3c77ac */ /* 0x000e620008000a00 */
[----:B------:R-:W1:Y:S01]  /*54c0*/  LDCU.128 UR52, c[0x0][0xb10] ;  /* 0x00016200ff3477ac */ /* 0x000e620008000c00 */
[----:B------:R-:W1:Y:S02]  /*54d0*/  LDCU UR56, c[0x0][0x374] ;  /* 0x00006e80ff3877ac */ /* 0x000e640008000800 */
[----:B-1234-:R-:W-:-:S07]  /*54e0*/  IMAD.IADD R37, R0, 0x1, R37 ;  /* 0x0000000100257824 */ /* 0x01efce00078e0225 */
.L_x_132:
[C---:B------:R-:W-:Y:S02]  /*54f0*/  LEA R3, R89.reuse, UR44, 0x3 ;  /* 0x0000002c59037c11 */ /* 0x040fe4000f8e18ff */
[----:B------:R-:W-:Y:S02]  /*5500*/  SHF.L.U32 R0, R92, 0x1f, RZ ;  /* 0x0000001f5c007819 */ /* 0x000fe400000006ff */
[----:B------:R-:W-:Y:S02]  /*5510*/  LEA R5, R89, UR44, 0x4 ;  /* 0x0000002c59057c11 */ /* 0x000fe4000f8e20ff */
[----:B-1----:R-:W1:Y:S02]  /*5520*/  SYNCS.PHASECHK.TRANS64.TRYWAIT P0, [R3+URZ+0xa0], R0 ;  /* 0x0000a000030075a7 */ /* 0x002e6400080011ff */
[----:B-1----:R-:W-:Y:S05]  /*5530*/  @!P0 BRA `(.L_x_91) ;  /* 0x0000004c00988947 */ /* 0x002fea0003800000 */
.L_x_178:
[----:B------:R-:W2:Y:S01]  /*5540*/  LDS.128 R4, [R5+0x130] ;  /* 0x0001300005047984 */ /* 0x000ea20000000c00 */
[----:B------:R-:W-:Y:S01]  /*5550*/  UISETP.GE.AND UP0, UPT, UR42, 0x1, UPT ;  /* 0x000000012a00788c */ /* 0x000fe2000bf06270 */
[----:B------:R-:W-:Y:S01]  /*5560*/  @!PT LDS RZ, [RZ] ;  /* 0x00000000fffff984 */ /* 0x000fe20000000800 */
[----:B------:R-:W-:Y:S01]  /*5570*/  @!PT LDS RZ, [RZ] ;  /* 0x00000000fffff984 */ /* 0x000fe20000000800 */
[----:B------:R-:W-:Y:S01]  /*5580*/  @!PT LDS RZ, [RZ] ;  /* 0x00000000fffff984 */ /* 0x000fe20000000800 */
[----:B------:R-:W-:Y:S01]  /*5590*/  @!PT LDS RZ, [RZ] ;  /* 0x00000000fffff984 */ /* 0x000fe20000000800 */
[----:B------:R3:W-:Y:S06]  /*55a0*/  MEMBAR.ALL.CTA ;  /* 0x0000000000007992 */ /* 0x0007ec0000008000 */
[----:B---3--:R-:W3:Y:S01]  /*55b0*/  FENCE.VIEW.ASYNC.S ;  /* 0x00000000000073c6 */ /* 0x008ee20000000000 */
[----:B--2---:R-:W-:Y:S11]  /*55c0*/  LOP3.LUT P0, RZ, R6, 0x1, RZ, 0xc0, !PT ;  /* 0x0000000106ff7812 */ /* 0x004ff6000780c0ff */
[----:B------:R-:W-:Y:S02]  /*55d0*/  @!UPT UIADD3 URZ, UPT, UPT, URZ, URZ, URZ ;  /* 0x000000fffffff290 */ /* 0x000fe4000fffe0ff */
[----:B---3--:R-:W-:Y:S01]  /*55e0*/  VOTEU.ANY UP1, P0 ;  /* 0x0000000000ff7886 */ /* 0x008fe20000020100 */
[----:B------:R-:W-:Y:S01]  /*55f0*/  PLOP3.LUT P0, PT, PT, PT, UP1, 0x80, 0x8 ;  /* 0x000000000008781c */ /* 0x000fe20003f0f018 */
[----:B------:R-:W-:Y:S11]  /*5600*/  UP2UR UR45, UPR, URZ, 0x2 ;  /* 0x00000002ff2d7883 */ /* 0x000ff60008000000 */
[----:B------:R-:W-:Y:S01]  /*5610*/  @!UPT UIADD3 URZ, UPT, UPT, URZ, URZ, URZ ;  /* 0x000000fffffff290 */ /* 0x000fe2000fffe0ff */
[----:B-1----:R-:W-:Y:S02]  /*5620*/  @P0 SHF.R.U32.HI R0, RZ, 0x10, R5 ;  /* 0x00000010ff000819 */ /* 0x002fe40000011605 */
        /* <DEDUP_REMOVED lines=12> */
[----:B------:R-:W2:Y:S01]  /*56f0*/  LDCU UR12, c[0x0][0xb20] ;  /* 0x00016400ff0c77ac */ /* 0x000ea20008000800 */
[----:B------:R-:W-:Y:S02]  /*5700*/  UIMAD.WIDE.U32 UR4, UR56, UR55, URZ ;  /* 0x00000037380472a5 */ /* 0x000fe4000f8e00ff */
[----:B------:R-:W-:Y:S02]  /*5710*/  UIMAD.WIDE.U32 UR6, UR57, UR52, URZ ;  /* 0x00000034390672a5 */ /* 0x000fe4000f8e00ff */
[----:B------:R-:W-:Y:S02]  /*5720*/  UISETP.NE.AND UP0, UPT, UR54, 0x1, UPT ;  /* 0x000000013600788c */ /* 0x000fe4000bf05270 */
[----:B------:R-:W-:Y:S02]  /*5730*/  UIMAD.WIDE.U32 UR8, UR37, UR55, URZ ;  /* 0x00000037250872a5 */ /* 0x000fe4000f8e00ff */
[----:B------:R-:W-:Y:S02]  /*5740*/  UIMAD.WIDE.U32 UR10, UR38, UR52, URZ ;  /* 0x00000034260a72a5 */ /* 0x000fe4000f8e00ff */
[----:B------:R-:W-:Y:S02]  /*5750*/  UISETP.NE.AND UP1, UPT, UR43, 0x1, UPT ;  /* 0x000000012b00788c */ /* 0x000fe4000bf25270 */
[----:B------:R-:W-:Y:S01]  /*5760*/  UISETP.NE.AND UP2, UPT, UR42, 0x1, UPT ;  /* 0x000000012a00788c */ /* 0x000fe2000bf45270 */
[----:B------:R-:W-:Y:S02]  /*5770*/  UMOV UR4, UR5 ;  /* 0x0000000500047c82 */ /* 0x000fe40008000000 */
[----:B--2---:R-:W-:Y:S03]  /*5780*/  USHF.R.U32.HI UR5, URZ, UR12, UR4 ;  /* 0x0000000cff057299 */ /* 0x004fe60008011604 */
[----:B------:R-:W-:Y:S02]  /*5790*/  UMOV UR4, UR7 ;  /* 0x0000000700047c82 */ /* 0x000fe40008000000 */
[----:B------:R-:W-:Y:S02]  /*57a0*/  USHF.R.U32.HI UR7, URZ, UR53, UR4 ;  /* 0x00000035ff077299 */ /* 0x000fe40008011604 */
[----:B------:R-:W-:Y:S02]  /*57b0*/  USEL UR4, UR56, UR5, !UP0 ;  /* 0x0000000538047287 */ /* 0x000fe4000c000000 */
[----:B------:R-:W-:Y:S01]  /*57c0*/  USEL UR7, UR57, UR7, !UP1 ;  /* 0x0000000739077287 */ /* 0x000fe2000c800000 */
[----:B------:R-:W-:Y:S01]  /*57d0*/  UMOV UR5, UR9 ;  /* 0x0000000900057c82 */ /* 0x000fe20008000000 */
[----:B------:R-:W-:Y:S02]  /*57e0*/  UIMAD.WIDE.U32 UR8, UR4, UR40, URZ ;  /* 0x00000028040872a5 */ /* 0x000fe4000f8e00ff */
[----:B------:R-:W-:Y:S03]  /*57f0*/  USHF.R.U32.HI UR6, URZ, UR12, UR5 ;  /* 0x0000000cff067299 */ /* 0x000fe60008011605 */
[----:B------:R-:W-:Y:S01]  /*5800*/  UMOV UR5, UR11 ;  /* 0x0000000b00057c82 */ /* 0x000fe20008000000 */
[----:B------:R-:W-:Y:S02]  /*5810*/  UIMAD.WIDE.U32 UR10, UR7, UR40, URZ ;  /* 0x00000028070a72a5 */ /* 0x000fe4000f8e00ff */
[----:B------:R-:W-:Y:S02]  /*5820*/  USHF.R.U32.HI UR12, URZ, UR53, UR5 ;  /* 0x00000035ff0c7299 */ /* 0x000fe40008011605 */
[----:B------:R-:W-:Y:S01]  /*5830*/  USEL UR6, UR37, UR6, !UP0 ;  /* 0x0000000625067287 */ /* 0x000fe2000c000000 */
[----:B------:R-:W-:Y:S02]  /*5840*/  UMOV UR5, UR9 ;  /* 0x0000000900057c82 */ /* 0x000fe40008000000 */
[----:B------:R-:W-:Y:S01]  /*5850*/  UMOV UR10, UR11 ;  /* 0x0000000b000a7c82 */ /* 0x000fe20008000000 */
[----:B------:R-:W-:Y:S02]  /*5860*/  @UP2 USHF.R.U32.HI UR4, URZ, UR41, UR5 ;  /* 0x00000029ff042299 */ /* 0x000fe40008011605 */
[----:B------:R-:W-:Y:S02]  /*5870*/  @UP2 USHF.R.U32.HI UR7, URZ, UR41, UR10 ;  /* 0x00000029ff072299 */ /* 0x000fe4000801160a */
[----:B------:R-:W-:Y:S02]  /*5880*/  UIMAD UR4, UR42, UR4, URZ ;  /* 0x000000042a0472a4 */ /* 0x000fe4000f8e02ff */
[----:B------:R-:W-:Y:S02]  /*5890*/  UIMAD.WIDE.U32 UR10, UR6, UR40, URZ ;  /* 0x00000028060a72a5 */ /* 0x000fe4000f8e00ff */
[----:B------:R-:W-:Y:S02]  /*58a0*/  USEL UR5, UR38, UR12, !UP1 ;  /* 0x0000000c26057287 */ /* 0x000fe4000c800000 */
[----:B------:R-:W-:Y:S02]  /*58b0*/  UIMAD UR8, UR42, UR7, URZ ;  /* 0x000000072a0872a4 */ /* 0x000fe4000f8e02ff */
[----:B------:R-:W-:Y:S03]  /*58c0*/  UISETP.GE.AND UP0, UPT, UR6, UR4, UPT ;  /* 0x000000040600728c */ /* 0x000fe6000bf06270 */
[----:B------:R-:W-:Y:S01]  /*58d0*/  UMOV UR4, UR11 ;  /* 0x0000000b00047c82 */ /* 0x000fe20008000000 */
[----:B------:R-:W-:Y:S02]  /*58e0*/  UISETP.GE.OR UP0, UPT, UR5, UR8, UP0 ;  /* 0x000000080500728c */ /* 0x000fe40008706670 */
[----:B------:R-:W-:Y:S02]  /*58f0*/  USHF.R.U32.HI UR4, URZ, UR41, UR4 ;  /* 0x00000029ff047299 */ /* 0x000fe40008011604 */
[----:B------:R-:W-:Y:S02]  /*5900*/  UIMAD.WIDE.U32 UR8, UR5, UR40, URZ ;  /* 0x00000028050872a5 */ /* 0x000fe4000f8e00ff */
[----:B------:R-:W-:Y:S02]  /*5910*/  USEL UR11, UR6, UR4, !UP2 ;  /* 0x00000004060b7287 */ /* 0x000fe4000d000000 */
[----:B------:R-:W-:Y:S02]  /*5920*/  UIADD3 UR8, UPT, UPT, -UR5, URZ, URZ ;  /* 0x000000ff05087290 */ /* 0x000fe4000fffe1ff */
[----:B------:R-:W-:Y:S01]  /*5930*/  UIADD3 UR10, UPT, UPT, -UR11, URZ, URZ ;  /* 0x000000ff0b0a7290 */ /* 0x000fe2000fffe1ff */
[----:B------:R-:W-:Y:S01]  /*5940*/  @!UP0 UMOV UR4, UR9 ;  /* 0x0000000900048c82 */ /* 0x000fe20008000000 */
[----:B------:R-:W-:Y:S02]  /*5950*/  UIADD3 UR9, UPT, UPT, -UR6, URZ, URZ ;  /* 0x000000ff06097290 */ /* 0x000fe4000fffe1ff */
[----:B------:R-:W-:Y:S02]  /*5960*/  @!UP0 USHF.R.U32.HI UR4, URZ, UR41, UR4 ;  /* 0x00000029ff048299 */ /* 0x000fe40008011604 */
[----:B------:R-:W-:Y:S02]  /*5970*/  UIMAD UR10, UR42, UR10, UR6 ;  /* 0x0000000a2a0a72a4 */ /* 0x000fe4000f8e0206 */
[----:B------:R-:W-:Y:S04]  /*5980*/  @!UP0 USEL UR4, UR5, UR4, !UP2 ;  /* 0x0000000405048287 */ /* 0x000fe8000d000000 */
[----:B------:R-:W-:Y:S02]  /*5990*/  @!UP0 UIMAD UR10, UR7, UR10, UR4 ;  /* 0x0000000a070a82a4 */ /* 0x000fe4000f8e0204 */
[----:B------:R-:W-:Y:S02]  /*59a0*/  @!UP0 UIADD3 UR11, UPT, UPT, UR11, -UR4, URZ ;  /* 0x800000040b0b8290 */ /* 0x000fe4000fffe0ff */
[----:B------:R-:W-:Y:S02]  /*59b0*/  UIMAD UR7, UR43, UR8, UR38 ;  /* 0x000000082b0772a4 */ /* 0x000fe4000f8e0226 */
[----:B------:R-:W-:Y:S02]  /*59c0*/  @!UP0 UIMAD UR6, UR11, UR42, UR5 ;  /* 0x0000002a0b0682a4 */ /* 0x000fe4000f8e0205 */
[----:B------:R-:W-:Y:S01]  /*59d0*/  UIMAD UR4, UR54, UR9, UR37 ;  /* 0x00000009360472a4 */ /* 0x000fe2000f8e0225 */
[----:B------:R-:W-:Y:S02]  /*59e0*/  @!UP0 UMOV UR5, UR10 ;  /* 0x0000000a00058c82 */ /* 0x000fe40008000000 */
[----:B------:R-:W-:Y:S02]  /*59f0*/  UIMAD UR38, UR5, UR43, UR7 ;  /* 0x0000002b052672a4 */ /* 0x000fe4000f8e0207 */
[----:B------:R-:W-:Y:S11]  /*5a00*/  UIMAD UR37, UR6, UR54, UR4 ;  /* 0x00000036062572a4 */ /* 0x000ff6000f8e0204 */
[----:B------:R-:W-:Y:S01]  /*5a10*/  @!UPT UIADD3 URZ, UPT, UPT, URZ, URZ, URZ ;  /* 0x000000fffffff290 */ /* 0x000fe2000fffe0ff */
.L_x_92:
[----:B------:R-:W-:Y:S01]  /*5a20*/  UISETP.NE.AND UP0, UPT, UR39, 0x1, UPT ;  /* 0x000000012700788c */ /* 0x000fe2000bf05270 */
[----:B------:R-:W-:Y:S01]  /*5a30*/  IADD3 R89, PT, PT, R89, 0x1, RZ ;  /* 0x0000000159597810 */ /* 0x000fe20007ffe0ff */
[----:B------:R-:W-:Y:S02]  /*5a40*/  UIADD3 UR11, UPT, UPT, UR44, 0x200, URZ ;  /* 0x000002002c0b7890 */ /* 0x000fe4000fffe0ff */
[----:B------:R-:W-:Y:S02]  /*5a50*/  USHF.L.U32 UR50, UR30, 0x6, URZ ;  /* 0x000000061e327899 */ /* 0x000fe400080006ff */
[----:B------:R-:W-:Y:S05]  /*5a60*/  USHF.L.U32 UR49, UR31, 0x8, URZ ;  /* 0x000000081f317899 */ /* 0x000fea00080006ff */
[----:B------:R-:W2:Y:S01]  /*5a70*/  @!UP0 LDCU.128 UR12, c[0x0][0xb10] ;  /* 0x00016200ff0c87ac */ /* 0x000ea20008000c00 */
[----:B------:R-:W3:Y:S01]  /*5a80*/  @!UP0 LDCU UR5, c[0x0][0xb0c] ;  /* 0x00016180ff0587ac */ /* 0x000ee20008000800 */
[----:B------:R-:W4:Y:S01]  /*5a90*/  @!UP0 LDCU UR10, c[0x0][0xb20] ;  /* 0x00016400ff0a87ac */ /* 0x000f220008000800 */
[----:B--2---:R-:W-:Y:S02]  /*5aa0*/  UIMAD.WIDE.U32 UR8, UR38, UR12, URZ ;  /* 0x0000000c260872a5 */ /* 0x004fe4000f8e00ff */
[----:B------:R-:W-:Y:S02]  /*5ab0*/  UIMAD.WIDE.U32 UR6, UR37, UR15, URZ ;  /* 0x0000000f250672a5 */ /* 0x000fe4000f8e00ff */
[----:B------:R-:W-:Y:S03]  /*5ac0*/  @!UP0 UISETP.NE.AND UP1, UPT, UR14, 0x1, UPT ;  /* 0x000000010e00888c */ /* 0x000fe6000bf25270 */
[----:B------:R-:W-:Y:S01]  /*5ad0*/  @!UP0 UMOV UR4, UR9 ;  /* 0x0000000900048c82 */ /* 0x000fe20008000000 */
[----:B---3--:R-:W-:Y:S02]  /*5ae0*/  @!UP0 UISETP.NE.AND UP2, UPT, UR5, 0x1, UPT ;  /* 0x000000010500888c */ /* 0x008fe4000bf45270 */
[----:B------:R-:W-:Y:S01]  /*5af0*/  @!UP0 USHF.R.U32.HI UR4, URZ, UR13, UR4 ;  /* 0x0000000dff048299 */ /* 0x000fe20008011604 */
[----:B------:R-:W-:Y:S02]  /*5b00*/  @!UP0 UMOV UR6, UR7 ;  /* 0x0000000700068c82 */ /* 0x000fe40008000000 */
[----:B----4-:R-:W-:Y:S02]  /*5b10*/  @!UP0 USHF.R.U32.HI UR6, URZ, UR10, UR6 ;  /* 0x0000000aff068299 */ /* 0x010fe40008011606 */
[----:B------:R-:W-:Y:S02]  /*5b20*/  @!UP0 USEL UR7, UR38, UR4, !UP2 ;  /* 0x0000000426078287 */ /* 0x000fe4000d000000 */
[----:B------:R-:W-:Y:S04]  /*5b30*/  @!UP0 USEL UR6, UR37, UR6, !UP1 ;  /* 0x0000000625068287 */ /* 0x000fe8000c800000 */
[----:B------:R-:W-:Y:S02]  /*5b40*/  @!UP0 UIADD3 UR4, UPT, UPT, -UR7, UR6, URZ ;  /* 0x0000000607048290 */ /* 0x000fe4000fffe1ff */
[----:B------:R-:W-:Y:S02]  /*5b50*/  @!UP0 UIADD3 UR6, UPT, UPT, UR7, -UR6, URZ ;  /* 0x8000000607068290 */ /* 0x000fe4000fffe0ff */
[----:B------:R-:W-:Y:S02]  /*5b60*/  @!UP0 UIMAD UR38, UR4, UR5, UR38 ;  /* 0x00000005042682a4 */ /* 0x000fe4000f8e0226 */
[----:B------:R-:W-:Y:S02]  /*5b70*/  @!UP0 UIMAD UR37, UR6, UR14, UR37 ;  /* 0x0000000e062582a4 */ /* 0x000fe4000f8e0225 */
[----:B------:R-:W-:Y:S09]  /*5b80*/  ULOP3.LUT UP0, URZ, UR11, 0x1b0, URZ, 0xc0, !UPT ;  /* 0x000001b00bff7892 */ /* 0x000ff2000f80c0ff */
[----:B------:R-:W-:Y:S05]  /*5b90*/  BRA.U !UP0, `(.L_x_93) ;  /* 0x0000000108407547 */ /* 0x000fea000b800000 */
[----:B------:R-:W2:Y:S01]  /*5ba0*/  LDCU.64 UR8, c[0x4][0x88] ;  /* 0x01001100ff0877ac */ /* 0x000ea20008000a00 */
[----:B------:R-:W-:Y:S01]  /*5bb0*/  MOV R3, 0x0 ;  /* 0x0000000000037802 */ /* 0x000fe20000000f00 */
[----:B------:R-:W-:Y:S02]  /*5bc0*/  HFMA2 R12, -RZ, RZ, 0, 5.9604644775390625e-08 ;  /* 0x00000001ff0c7431 */ /* 0x000fe400000001ff */
[----:B------:R-:W-:Y:S02]  /*5bd0*/  IMAD.MOV.U32 R8, RZ, RZ, 0x70 ;  /* 0x00000070ff087424 */ /* 0x000fe400078e00ff */
[----:B------:R-:W-:Y:S01]  /*5be0*/  IMAD.MOV.U32 R13, RZ, RZ, RZ ;  /* 0x000000ffff0d7224 */ /* 0x000fe200078e00ff */
[----:B------:R-:W3:Y:S01]  /*5bf0*/  LDCU.64 UR6, c[0x4][0x90] ;  /* 0x01001200ff0677ac */ /* 0x000ee20008000a00 */
[----:B------:R-:W4:Y:S01]  /*5c00*/  LDC.64 R2, c[0x4][R3] ;  /* 0x0100000003027b82 */ /* 0x000f220000000a00 */
[----:B------:R-:W1:Y:S01]  /*5c10*/  LDCU.64 UR4, c[0x4][0x8] ;  /* 0x01000100ff0477ac */ /* 0x000e620008000a00 */
[----:B--2---:R-:W-:Y:S01]  /*5c20*/  MOV R5, UR9 ;  /* 0x0000000900057c02 */ /* 0x004fe20008000f00 */
[----:B------:R-:W-:Y:S01]  /*5c30*/  IMAD.U32 R4, RZ, RZ, UR8 ;  /* 0x00000008ff047e24 */ /* 0x000fe2000f8e00ff */
[----:B---3--:R-:W-:Y:S01]  /*5c40*/  MOV R7, UR7 ;  /* 0x0000000700077c02 */ /* 0x008fe20008000f00 */
[----:B------:R-:W-:Y:S01]  /*5c50*/  IMAD.U32 R6, RZ, RZ, UR6 ;  /* 0x00000006ff067e24 */ /* 0x000fe2000f8e00ff */
[----:B-1----:R-:W-:Y:S01]  /*5c60*/  MOV R11, UR5 ;  /* 0x00000005000b7c02 */ /* 0x002fe20008000f00 */
[----:B------:R-:W-:Y:S02]  /*5c70*/  IMAD.U32 R10, RZ, RZ, UR4 ;  /* 0x00000004ff0a7e24 */ /* 0x000fe4000f8e00ff */
[----:B------:R-:W-:Y:S07]  /*5c80*/  LEPC R20, `(.L_x_93) ;  /* 0x000000001014794e */ /* 0x000fee0000000000 */
[----:B----45:R-:W-:Y:S05]  /*5c90*/  CALL.ABS.NOINC R2 ;  /* 0x0000000002007343 */ /* 0x030fea0003c00000 */
.L_x_93:
[----:B------:R-:W-:Y:S01]  /*5ca0*/  LOP3.LUT P0, RZ, R96, 0x1b0, RZ, 0xc0, !PT ;  /* 0x000001b060ff7812 */ /* 0x000fe2000780c0ff */
[----:B------:R-:W-:Y:S11]  /*5cb0*/  BSSY.RECONVERGENT B6, `(.L_x_94) ;  /* 0x0000013000067945 */ /* 0x000ff60003800200 */
[----:B------:R-:W-:Y:S01]  /*5cc0*/  @!UPT UIADD3 URZ, UPT, UPT, URZ, URZ, URZ ;  /* 0x000000fffffff290 */ /* 0x000fe2000fffe0ff */
[----:B------:R-:W-:Y:S05]  /*5cd0*/  @!P0 BRA `(.L_x_95) ;  /* 0x0000000000408947 */ /* 0x000fea0003800000 */
        /* <DEDUP_REMOVED lines=16> */
.L_x_95:
[----:B------:R-:W-:Y:S05]  /*5de0*/  BSYNC.RECONVERGENT B6 ;  /* 0x0000000000067941 */ /* 0x000fea0003800200 */
.L_x_94:
[----:B------:R-:W-:Y:S01]  /*5df0*/  R2UR UR4, R88 ;  /* 0x00000000580472ca */ /* 0x000fe200000e0000 */
[----:B------:R-:W-:Y:S01]  /*5e00*/  UISETP.NE.U32.AND UP0, UPT, UR60, URZ, UPT ;  /* 0x000000ff3c00728c */ /* 0x000fe2000bf05070 */
[----:B------:R-:W-:Y:S02]  /*5e10*/  ISETP.NE.U32.AND P4, PT, R82, RZ, PT ;  /* 0x000000ff5200720c */ /* 0x000fe40003f85070 */
[----:B------:R-:W-:Y:S01]  /*5e20*/  ISETP.NE.U32.AND P2, PT, RZ, UR46, PT ;  /* 0x0000002eff007c0c */ /* 0x000fe2000bf45070 */
[----:B------:R-:W-:Y:S01]  /*5e30*/  UISETP.NE.AND.EX UP1, UPT, UR61, URZ, UPT, UP0 ;  /* 0x000000ff3d00728c */ /* 0x000fe2000bf25300 */
[----:B------:R-:W-:Y:S01]  /*5e40*/  ISETP.NE.AND.EX P4, PT, R83, RZ, PT, P4 ;  /* 0x000000ff5300720c */ /* 0x000fe20003f85340 */
[----:B------:R-:W-:Y:S01]  /*5e50*/  UPLOP3.LUT UP0, UPT, UPT, UPT, UPT, 0x40, 0x4 ;  /* 0x000000000004789c */ /* 0x000fe20003f0e870 */
[----:B------:R-:W-:Y:S05]  /*5e60*/  ISETP.NE.AND.EX P2, PT, RZ, UR47, PT, P2 ;  /* 0x0000002fff007c0c */ /* 0x000fea000bf45320 */
[----:B------:R-:W-:Y:S06]  /*5e70*/  UISETP.NE.AND UP2, UPT, UR4, URZ, UPT ;  /* 0x000000ff0400728c */ /* 0x000fec000bf45270 */
[----:B------:R-:W-:Y:S05]  /*5e80*/  PLOP3.LUT P1, PT, PT, PT, UP2, 0x80, 0x8 ;  /* 0x000000000008781c */ /* 0x000fea0003f2f028 */
[----:B------:R-:W-:Y:S06]  /*5e90*/  @UP2 UPLOP3.LUT UP0, UPT, UPT, UPT, UP1, 0x80, 0x8 ;  /* 0x000000000008289c */ /* 0x000fec0003f0f010 */
[----:B------:R-:W-:Y:S01]  /*5ea0*/  PLOP3.LUT P0, PT, PT, PT, UP0, 0x80, 0x8 ;  /* 0x000000000008781c */ /* 0x000fe20003f0f008 */
[----:B------:R-:W-:Y:S01]  /*5eb0*/  @!UPT UIADD3 URZ, UPT, UPT, URZ, URZ, URZ ;  /* 0x000000fffffff290 */ /* 0x000fe2000fffe0ff */
[----:B------:R-:W-:Y:S11]  /*5ec0*/  BRA.U !UP1, `(.L_x_96) ;  /* 0x00000001093c7547 */ /* 0x000ff6000b800000 */
[----:B------:R-:W-:Y:S01]  /*5ed0*/  UISETP.NE.U32.AND UP0, UPT, UR46, URZ, UPT ;  /* 0x000000ff2e00728c */ /* 0x000fe2000bf05070 */
[----:B-1----:R-:W-:Y:S01]  /*5ee0*/  HFMA2 R0, -RZ, RZ, 0, 5.9604644775390625e-08 ;  /* 0x00000001ff007431 */ /* 0x002fe200000001ff */
[----:B------:R-:W1:Y:S01]  /*5ef0*/  LDCU.64 UR8, c[0x0][0x358] ;  /* 0x00006b00ff0877ac */ /* 0x000e620008000a00 */
[----:B------:R-:W-:Y:S01]  /*5f00*/  IMAD.MOV.U32 R85, RZ, RZ, 0x1 ;  /* 0x00000001ff557424 */ /* 0x000fe200078e00ff */
[----:B------:R-:W-:Y:S06]  /*5f10*/  UISETP.NE.AND.EX UP0, UPT, UR47, URZ, UPT, UP0 ;  /* 0x000000ff2f00728c */ /* 0x000fec000bf05300 */
        /* <DEDUP_REMOVED lines=9> */
[----:B--23--:R-:W-:Y:S02]  /*5fb0*/  @!P3 IMAD.U32 R41, RZ, RZ, UR4 ;  /* 0x00000004ff29be24 */ /* 0x00cfe4000f8e00ff */
.L_x_96:
[----:B------:R-:W-:Y:S05]  /*5fc0*/  @!P4 BRA `(.L_x_97) ;  /* 0x000000000024c947 */ /* 0x000fea0003800000 */
[----:B------:R-:W-:Y:S01]  /*5fd0*/  ISETP.NE.U32.AND P3, PT, R80, RZ, PT ;  /* 0x000000ff5000720c */ /* 0x000fe20003f65070 */
[----:B------:R-:W2:Y:S03]  /*5fe0*/  LDCU.64 UR4, c[0x0][0x358] ;  /* 0x00006b00ff0477ac */ /* 0x000ea60008000a00 */
[----:B------:R-:W-:Y:S11]  /*5ff0*/  ISETP.NE.AND.EX P3, PT, R81, RZ, PT, P3 ;  /* 0x000000ff5100720c */ /* 0x000ff60003f65330 */
[----:B------:R-:W-:Y:S02]  /*6000*/  @!UPT UIADD3 URZ, UPT, UPT, URZ, URZ, URZ ;  /* 0x000000fffffff290 */ /* 0x000fe4000fffe0ff */
[----:B------:R-:W3:Y:S01]  /*6010*/  @P3 LDC.64 R2, c[0x0][0x8a8] ;  /* 0x00022a00ff023b82 */ /* 0x000ee20000000a00 */
[----:B-1----:R-:W-:Y:S04]  /*6020*/  @P3 IMAD R0, R82, UR36, RZ ;  /* 0x0000002452003c24 */ /* 0x002fe8000f8e02ff */
[----:B---3--:R-:W-:Y:S05]  /*6030*/  @P3 IMAD.WIDE R2, R0, 0x4, R2 ;  /* 0x0000000400023825 */ /* 0x008fea00078e0202 */
[----:B--2--5:R2:W5:Y:S02]  /*6040*/  @P3 LDG.E R38, desc[UR4][R2.64] ;  /* 0x0000000402263981 */ /* 0x024564000c1e1900 */
[----:B--2---:R-:W3:Y:S02]  /*6050*/  @!P3 LDC R38, c[0x0][0x8a0] ;  /* 0x00022800ff26bb82 */ /* 0x004ee40000000800 */
.L_x_97:
[----:B-----5:R-:W-:Y:S01]  /*6060*/  FSETP.NEU.AND P4, PT, R41, RZ, PT ;  /* 0x000000ff2900720b */ /* 0x020fe20003f8d000 */
[----:B------:R-:W-:Y:S01]  /*6070*/  BSSY B1, `(.L_x_98) ;  /* 0x0000042000017945 */ /* 0x000fe20003800000 */
[----:B------:R-:W-:Y:S01]  /*6080*/  SEL R6, RZ, 0xffffffff, P2 ;  /* 0xffffffffff067807 */ /* 0x000fe20001000000 */
[----:B------:R-:W-:Y:S01]  /*6090*/  IMAD.MOV.U32 R100, RZ, RZ, 0x1 ;  /* 0x00000001ff647424 */ /* 0x000fe200078e00ff */
[----:B------:R-:W-:Y:S02]  /*60a0*/  LOP3.LUT P3, RZ, R85, 0xff, RZ, 0xc0, !PT ;  /* 0x000000ff55ff7812 */ /* 0x000fe4000786c0ff */
[----:B------:R-:W-:Y:S02]  /*60b0*/  CS2R R78, SRZ ;  /* 0x00000000004e7805 */ /* 0x000fe4000001ff00 */
[----:B------:R-:W-:Y:S02]  /*60c0*/  @P1 SEL R3, RZ, 0xffffffff, P4 ;  /* 0xffffffffff031807 */ /* 0x000fe40002000000 */
[----:B------:R-:W-:Y:S02]  /*60d0*/  CS2R R76, SRZ ;  /* 0x00000000004c7805 */ /* 0x000fe4000001ff00 */
[----:B------:R-:W-:Y:S02]  /*60e0*/  LEA R2, R93, UR44, 0x3 ;  /* 0x0000002c5d027c11 */ /* 0x000fe4000f8e18ff */
[----:B------:R-:W-:Y:S02]  /*60f0*/  CS2R R74, SRZ ;  /* 0x00000000004a7805 */ /* 0x000fe4000001ff00 */
[----:B------:R-:W-:Y:S02]  /*6100*/  @P0 SEL R3, R6, R3, !P3 ;  /* 0x0000000306030207 */ /* 0x000fe40005800000 */
[----:B------:R-:W-:Y:S02]  /*6110*/  CS2R R72, SRZ ;  /* 0x0000000000487805 */ /* 0x000fe4000001ff00 */
[----:B------:R-:W-:Y:S02]  /*6120*/  LEA R71, R36, UR44, 0x3 ;  /* 0x0000002c24477c11 */ /* 0x000fe4000f8e18ff */
[----:B------:R-:W-:Y:S02]  /*6130*/  @P1 LOP3.LUT R3, R3, 0x1, RZ, 0xc0, !PT ;  /* 0x0000000103031812 */ /* 0x000fe400078ec0ff */
[----:B------:R-:W-:Y:S02]  /*6140*/  SHF.L.U32 R4, R94, 0x1f, RZ ;  /* 0x0000001f5e047819 */ /* 0x000fe400000006ff */
[----:B------:R-:W-:Y:S02]  /*6150*/  ISETP.NE.U32.OR P6, PT, R3, 0x1, !P1 ;  /* 0x000000010300780c */ /* 0x000fe40004fc5470 */
[----:B------:R-:W-:Y:S02]  /*6160*/  PLOP3.LUT P2, PT, PT, PT, UP1, 0x80, 0x8 ;  /* 0x000000000008781c */ /* 0x000fe40003f4f018 */
[----:B------:R-:W-:Y:S02]  /*6170*/  LEA.HI R39, R36, R36, RZ, 0x1 ;  /* 0x0000002424277211 */ /* 0x000fe400078f08ff */
[----:B------:R-:W-:Y:S02]  /*6180*/  SEL R3, RZ, 0xffffffff, P4 ;  /* 0xffffffffff037807 */ /* 0x000fe40002000000 */
[----:B------:R-:W-:Y:S01]  /*6190*/  P2R R102, PR, RZ, 0x40 ;  /* 0x00000040ff667803 */ /* 0x000fe20000000000 */
[C---:B-1----:R-:W-:Y:S01]  /*61a0*/  IMAD.SHL.U32 R0, R39.reuse, 0x80, RZ ;  /* 0x0000008027007824 */ /* 0x042fe200078e00ff */
[----:B------:R-:W-:Y:S03]  /*61b0*/  LOP3.LUT R39, R39, 0xffe, RZ, 0xc0, !PT ;  /* 0x00000ffe27277812 */ /* 0x000fe600078ec0ff */
[----:B------:R-:W-:Y:S02]  /*61c0*/  @P6 SHF.L.U32 R5, R91, 0x1f, RZ ;  /* 0x0000001f5b056819 */ /* 0x000fe400000006ff */
[----:B------:R-:W-:Y:S01]  /*61d0*/  @P2 SEL R3, R6, R3, !P3 ;  /* 0x0000000306032207 */ /* 0x000fe20005800000 */
[----:B------:R-:W-:Y:S01]  /*61e0*/  IMAD.IADD R39, R36, 0x1, -R39 ;  /* 0x0000000124277824 */ /* 0x000fe200078e0a27 */
[----:B------:R-:W1:Y:S01]  /*61f0*/  @P6 SYNCS.PHASECHK.TRANS64.TRYWAIT P1, [R2+URZ+0x50], R5 ;  /* 0x00005005020065a7 */ /* 0x000e6200080211ff */
[----:B------:R-:W-:Y:S02]  /*6200*/  LOP3.LUT R0, R0, 0xffffff00, RZ, 0xc0, !PT ;  /* 0xffffff0000007812 */ /* 0x000fe400078ec0ff */
[----:B------:R-:W-:Y:S03]  /*6210*/  LOP3.LUT R3, R3, 0x1, RZ, 0xc0, !PT ;  /* 0x0000000103037812 */ /* 0x000fe600078ec0ff */
[----:B------:R-:W-:Y:S01]  /*6220*/  IMAD.IADD R0, R37, 0x1, R0 ;  /* 0x0000000125007824 */ /* 0x000fe200078e0200 */
[----:B------:R-:W-:Y:S03]  /*6230*/  ISETP.NE.U32.AND P5, PT, R3, 0x1, PT ;  /* 0x000000010300780c */ /* 0x000fe60003fa5070 */
[----:B------:R-:W-:Y:S01]  /*6240*/  IMAD R39, R39, 0x100000, R0 ;  /* 0x0010000027277824 */ /* 0x000fe200078e0200 */
[----:B------:R-:W-:Y:S01]  /*6250*/  P2R R101, PR, RZ, 0x20 ;  /* 0x00000020ff657803 */ /* 0x000fe20000000000 */
[----:B------:R2:W4:Y:S01]  /*6260*/  SYNCS.PHASECHK.TRANS64.TRYWAIT P0, [R71+URZ+0xc0], R4 ;  /* 0x0000c004470075a7 */ /* 0x00052200080011ff */
[----:B-1----:R-:W-:Y:S01]  /*6270*/  @P6 SEL R100, RZ, 0x1, !P1 ;  /* 0x00000001ff646807 */ /* 0x002fe20004800000 */
[----:B--2---:R-:W-:Y:S06]  /*6280*/  @!P6 BRA `(.L_x_99) ;  /* 0x000000000080e947 */ /* 0x004fec0003800000 */
[----:B------:R-:W-:Y:S01]  /*6290*/  @P5 IMAD R6, R93, 0x1000, R84 ;  /* 0x000010005d065824 */ /* 0x000fe200078e0254 */
[----:B------:R-:W1:Y:S01]  /*62a0*/  S2R R0, SR_CgaCtaId ;  /* 0x0000000000007919 */ /* 0x000e620000008800 */
[----:B------:R-:W-:Y:S01]  /*62b0*/  ISETP.NE.AND P1, PT, R100, RZ, PT ;  /* 0x000000ff6400720c */ /* 0x000fe20003f25270 */
[----:B------:R-:W-:Y:S01]  /*62c0*/  BSSY B0, `(.L_x_100) ;  /* 0x000000b000007945 */ /* 0x000fe20003800000 */
[----:B------:R-:W-:Y:S01]  /*62d0*/  @P5 VIADD R5, R6, UR44 ;  /* 0x0000002c06055c36 */ /* 0x000fe20008000000 */
[----:B------:R-:W-:Y:S02]  /*62e0*/  CS2R R74, SRZ ;  /* 0x00000000004a7805 */ /* 0x000fe4000001ff00 */
[----:B------:R-:W-:Y:S02]  /*62f0*/  CS2R R72, SRZ ;  /* 0x0000000000487805 */ /* 0x000fe4000001ff00 */
[----:B------:R-:W-:Y:S01]  /*6300*/  CS2R R78, SRZ ;  /* 0x00000000004e7805 */ /* 0x000fe2000001ff00 */
[----:B------:R-:W-:Y:S01]  /*6310*/  @P5 IMAD R5, R95, -0x10, R5 ;  /* 0xfffffff05f055824 */ /* 0x000fe200078e0205 */
[----:B------:R-:W-:Y:S04]  /*6320*/  CS2R R76, SRZ ;  /* 0x00000000004c7805 */ /* 0x000fe8000001ff00 */
[----:B------:R-:W-:Y:S05]  /*6330*/  @P1 BRA `(.L_x_101) ;  /* 0x00000000000c1947 */ /* 0x000fea0003800000 */
[----:B------:R-:W-:Y:S04]  /*6340*/  SHF.L.U32 R3, R91, 0x1f, RZ ;  /* 0x0000001f5b037819 */ /* 0x000fe800000006ff */
[----:B------:R-:W2:Y:S02]  /*6350*/  SYNCS.PHASECHK.TRANS64.TRYWAIT P1, [R2+URZ+0x50], R3 ;  /* 0x00005003020075a7 */ /* 0x000ea400080211ff */
[----:B--2---:R-:W-:Y:S05]  /*6360*/  @!P1 BRA `(.L_x_102) ;  /* 0x0000004000209947 */ /* 0x004fea0003800000 */
.L_x_101:
[----:B------:R-:W-:Y:S05]  /*6370*/  BSYNC B0 ;  /* 0x0000000000007941 */ /* 0x000fea0003800000 */
.L_x_100:
[----:B------:R-:W-:Y:S01]  /*6380*/  ISETP.NE.AND P1, PT, R101, RZ, PT ;  /* 0x000000ff6500720c */ /* 0x000fe20003f25270 */
[----:B--2---:R-:W-:Y:S02]  /*6390*/  VIADD R3, R2, 0x70 ;  /* 0x0000007002037836 */ /* 0x004fe40000000000 */
[----:B------:R-:W-:Y:S03]  /*63a0*/  VIADD R93, R93, 0x1 ;  /* 0x000000015d5d7836 */ /* 0x000fe60000000000 */
[----:B-1----:R-:W-:Y:S07]  /*63b0*/  PRMT R0, R0, 0x654, R3 ;  /* 0x0000065400007816 */ /* 0x002fee0000000003 */
[----:B------:R1:W2:Y:S04]  /*63c0*/  @P1 LDS.128 R72, [R6+UR44+0x200] ;  /* 0x0002002c06481984 */ /* 0x0002a80008000c00 */
[----:B------:R1:W1:Y:S01]  /*63d0*/  @P1 LDS.128 R76, [R5+0x210] ;  /* 0x00021000054c1984 */ /* 0x0002620000000c00 */
[C---:B------:R-:W-:Y:S01]  /*63e0*/  ISETP.NE.AND P1, PT, R93.reuse, 0x4, PT ;  /* 0x000000045d00780c */ /* 0x040fe20003f25270 */
[----:B------:R-:W-:Y:S01]  /*63f0*/  @!PT LDS RZ, [RZ] ;  /* 0x00000000fffff984 */ /* 0x000fe20000000800 */
[----:B------:R-:W-:Y:S01]  /*6400*/  @!PT LDS RZ, [RZ] ;  /* 0x00000000fffff984 */ /* 0x000fe20000000800 */
[----:B------:R-:W-:Y:S01]  /*6410*/  @!PT LDS RZ, [RZ] ;  /* 0x00000000fffff984 */ /* 0x000fe20000000800 */
[----:B------:R-:W-:Y:S01]  /*6420*/  @!PT LDS RZ, [RZ] ;  /* 0x00000000fffff984 */ /* 0x000fe20000000800 */
[----:B------:R5:W-:Y:S06]  /*6430*/  MEMBAR.ALL.CTA ;  /* 0x0000000000007992 */ /* 0x000bec0000008000 */
[----:B-----5:R-:W5:Y:S01]  /*6440*/  FENCE.VIEW.ASYNC.S ;  /* 0x00000000000073c6 */ /* 0x020f620000000000 */
[----:B------:R-:W-:Y:S01]  /*6450*/  SEL R93, R93, RZ, P1 ;  /* 0x000000ff5d5d7207 */ /* 0x000fe20000800000 */
[----:B-----5:R5:W-:Y:S02]  /*6460*/  SYNCS.ARRIVE.TRANS64.RED.A1T0 RZ, [R0+URZ], RZ ;  /* 0x000000ff00ff79a7 */ /* 0x020be400081004ff */
[----:B-----5:R-:W-:Y:S04]  /*6470*/  SEL R0, RZ, 0x1, P1 ;  /* 0x00000001ff007807 */ /* 0x020fe80000800000 */
[----:B--2---:R-:W-:Y:S02]  /*6480*/  LOP3.LUT R91, R91, R0, RZ, 0x3c, !PT ;  /* 0x000000005b5b7212 */ /* 0x004fe400078e3cff */
.L_x_99:
[----:B------:R-:W-:Y:S05]  /*6490*/  BSYNC B1 ;  /* 0x0000000000017941 */ /* 0x000fea0003800000 */
.L_x_98:
[----:B------:R-:W-:Y:S04]  /*64a0*/  SHF.R.U32.HI R3, RZ, 0x15, R39 ;  /* 0x00000015ff037819 */ /* 0x000fe80000011627 */
[----:B------:R-:W-:Y:S01]  /*64b0*/  LOP3.LUT P1, RZ, R3, 0x3, R86, 0x48, !PT ;  /* 0x0000000303ff7812 */ /* 0x000fe20007824856 */
[----:B------:R-:W-:Y:S01]  /*64c0*/  @!UPT UIADD3 URZ, UPT, UPT, URZ, URZ, URZ ;  /* 0x000000fffffff290 */ /* 0x000fe2000fffe0ff */
[----:B----4-:R-:W-:Y:S11]  /*64d0*/  @P0 BRA `(.L_x_103) ;  /* 0x0000000000080947 */ /* 0x010ff60003800000 */
[----:B------:R-:W2:Y:S02]  /*64e0*/  SYNCS.PHASECHK.TRANS64.TRYWAIT P0, [R71+URZ+0xc0], R4 ;  /* 0x0000c004470075a7 */ /* 0x000ea400080011ff */
[----:B--2---:R-:W-:Y:S05]  /*64f0*/  @!P0 BRA `(.L_x_104) ;  /* 0x0000003c00d08947 */ /* 0x004fea0003800000 */
.L_x_103:
[----:B------:R-:W-:Y:S05]  /*6500*/  @!P1 BRA `(.L_x_105) ;  /* 0x0000000000409947 */ /* 0x000fea0003800000 */
[----:B------:R-:W1:Y:S01]  /*6510*/  LDCU.64 UR8, c[0x4][0x78] ;  /* 0x01000f00ff0877ac */ /* 0x000e620008000a00 */
[----:B------:R-:W-:Y:S01]  /*6520*/  MOV R3, 0x0 ;  /* 0x0000000000037802 */ /* 0x000fe20000000f00 */
[----:B------:R-:W-:Y:S02]  /*6530*/  HFMA2 R12, -RZ, RZ, 0, 5.9604644775390625e-08 ;  /* 0x00000001ff0c7431 */ /* 0x000fe400000001ff */
[----:B------:R-:W-:Y:S02]  /*6540*/  IMAD.MOV.U32 R8, RZ, RZ, 0x192 ;  /* 0x00000192ff087424 */ /* 0x000fe400078e00ff */
[----:B------:R-:W-:Y:S01]  /*6550*/  IMAD.MOV.U32 R13, RZ, RZ, RZ ;  /* 0x000000ffff0d7224 */ /* 0x000fe200078e00ff */
[----:B------:R-:W4:Y:S01]  /*6560*/  LDCU.64 UR6, c[0x4][0x80] ;  /* 0x01001000ff0677ac */ /* 0x000f220008000a00 */
[----:B------:R-:W3:Y:S01]  /*6570*/  LDC.64 R2, c[0x4][R3] ;  /* 0x0100000003027b82 */ /* 0x000ee20000000a00 */
[----:B------:R-:W5:Y:S01]  /*6580*/  LDCU.64 UR4, c[0x4][0x18] ;  /* 0x01000300ff0477ac */ /* 0x000f620008000a00 */
[----:B-1----:R-:W-:Y:S01]  /*6590*/  MOV R5, UR9 ;  /* 0x0000000900057c02 */ /* 0x002fe20008000f00 */
[----:B--2---:R-:W-:Y:S01]  /*65a0*/  IMAD.U32 R4, RZ, RZ, UR8 ;  /* 0x00000008ff047e24 */ /* 0x004fe2000f8e00ff */
[----:B----4-:R-:W-:Y:S01]  /*65b0*/  MOV R7, UR7 ;  /* 0x0000000700077c02 */ /* 0x010fe20008000f00 */
[----:B------:R-:W-:Y:S01]  /*65c0*/  IMAD.U32 R6, RZ, RZ, UR6 ;  /* 0x00000006ff067e24 */ /* 0x000fe2000f8e00ff */
[----:B-----5:R-:W-:Y:S01]  /*65d0*/  MOV R11, UR5 ;  /* 0x00000005000b7c02 */ /* 0x020fe20008000f00 */
[----:B------:R-:W-:Y:S02]  /*65e0*/  IMAD.U32 R10, RZ, RZ, UR4 ;  /* 0x00000004ff0a7e24 */ /* 0x000fe4000f8e00ff */
[----:B------:R-:W-:Y:S07]  /*65f0*/  LEPC R20, `(.L_x_105) ;  /* 0x000000001014794e */ /* 0x000fee0000000000 */
[----:B---3--:R-:W-:Y:S05]  /*6600*/  CALL.ABS.NOINC R2 ;  /* 0x0000000002007343 */ /* 0x008fea0003c00000 */
.L_x_105:
[-C--:B------:R-:W-:Y:S01]  /*6610*/  F2FP.F16.E4M3.UNPACK_B R42, R72.reuse ;  /* 0x00000048ff2a723e */ /* 0x080fe200020006ff */
[----:B------:R-:W-:Y:S05]  /*6620*/  WARPSYNC.ALL ;  /* 0x0000000000007948 */ /* 0x000fea0003800000 */
[----:B------:R-:W-:Y:S01]  /*6630*/  R2UR UR4, R39 ;  /* 0x00000000270472ca */ /* 0x000fe200000e0000 */
[--C-:B------:R-:W-:Y:S01]  /*6640*/  HADD2.F32 R40, -RZ, R42.reuse.H0_H0 ;  /* 0x2000002aff287230 */ /* 0x100fe20000004100 */
[----:B------:R-:W-:Y:S01]  /*6650*/  F2FP.F16.E4M3.UNPACK_B R43, R72.H1 ;  /* 0x00000048ff2b723e */ /* 0x000fe200030006ff */
[----:B------:R-:W-:Y:S01]  /*6660*/  HADD2.F32 R42, -RZ, R42.H1_H1 ;  /* 0x3000002aff2a7230 */ /* 0x000fe20000004100 */
[-C--:B------:R-:W-:Y:S01]  /*6670*/  F2FP.F16.E4M3.UNPACK_B R45, R73.reuse ;  /* 0x00000049ff2d723e */ /* 0x080fe200020006ff */
[----:B------:R-:W-:Y:S01]  /*6680*/  BSSY.RECONVERGENT B0, `(.L_x_106) ;  /* 0x0000099000007945 */ /* 0x000fe20003800200 */
[----:B------:R-:W-:Y:S01]  /*6690*/  F2FP.F16.E4M3.UNPACK_B R47, R73.H1 ;  /* 0x00000049ff2f723e */ /* 0x000fe200030006ff */
[--C-:B------:R-:W-:Y:S01]  /*66a0*/  HADD2.F32 R44, -RZ, R43.reuse.H0_H0 ;  /* 0x2000002bff2c7230 */ /* 0x100fe20000004100 */
[-C--:B------:R-:W-:Y:S01]  /*66b0*/  F2FP.F16.E4M3.UNPACK_B R49, R74.reuse ;  /* 0x0000004aff31723e */ /* 0x080fe200020006ff */
[----:B------:R-:W-:Y:S01]  /*66c0*/  HADD2.F32 R46, -RZ, R43.H1_H1 ;  /* 0x3000002bff2e7230 */ /* 0x000fe20000004100 */
[----:B------:R-:W-:Y:S01]  /*66d0*/  F2FP.F16.E4M3.UNPACK_B R51, R74.H1 ;  /* 0x0000004aff33723e */ /* 0x000fe200030006ff */
[--C-:B------:R-:W-:Y:S01]  /*66e0*/  HADD2.F32 R43, -RZ, R45.reuse.H0_H0 ;  /* 0x2000002dff2b7230 */ /* 0x100fe20000004100 */
[-C--:B------:R-:W-:Y:S01]  /*66f0*/  F2FP.F16.E4M3.UNPACK_B R53, R75.reuse ;  /* 0x0000004bff35723e */ /* 0x080fe200020006ff */
[----:B-12---:R-:W-:Y:S01]  /*6700*/  LDTM.16dp32bit_t0_t15.x32 R4, tmem[UR4] ;  /* 0x00000004000479ee */ /* 0x006fe20008a80000 */
[----:B------:R-:W3:Y:S01]  /*6710*/  LDTM.16dp32bit_t16_t31.x32 R4, tmem[UR4+0x20] ;  /* 0x00002004000479ee */ /* 0x000ee20008aa0000 */
[----:B------:R-:W-:Y:S01]  /*6720*/  IADD3 R112, PT, PT, R84, UR44, RZ ;  /* 0x0000002c54707c10 */ /* 0x000fe2000fffe0ff */
[----:B------:R-:W-:Y:S01]  /*6730*/  HADD2.F32 R48, -RZ, R45.H1_H1 ;  /* 0x3000002dff307230 */ /* 0x000fe20000004100 */
[----:B------:R-:W-:Y:S01]  /*6740*/  SHF.L.U32 R103, R90, 0x4, RZ ;  /* 0x000000045a677819 */ /* 0x000fe200000006ff */
[----:B------:R-:W-:Y:S01]  /*6750*/  HADD2.F32 R52, -RZ, R49.H1_H1 ;  /* 0x30000031ff347230 */ /* 0x000fe20000004100 */
[----:B------:R-:W-:Y:S01]  /*6760*/  F2FP.F16.E4M3.UNPACK_B R55, R75.H1 ;  /* 0x0000004bff37723e */ /* 0x000fe200030006ff */
[----:B------:R-:W-:Y:S01]  /*6770*/  HADD2.F32 R56, -RZ, R53.H1_H1 ;  /* 0x30000035ff387230 */ /* 0x000fe20000004100 */
[-C--:B------:R-:W-:Y:S01]  /*6780*/  F2FP.F16.E4M3.UNPACK_B R57, R76.reuse ;  /* 0x0000004cff39723e */ /* 0x080fe200020006ff */
[--C-:B------:R-:W-:Y:S01]  /*6790*/  HADD2.F32 R45, -RZ, R47.reuse.H0_H0 ;  /* 0x2000002fff2d7230 */ /* 0x100fe20000004100 */
[----:B------:R-:W-:Y:S01]  /*67a0*/  F2FP.F16.E4M3.UNPACK_B R59, R76.H1 ;  /* 0x0000004cff3b723e */ /* 0x000fe200030006ff */
[----:B------:R-:W-:Y:S01]  /*67b0*/  HADD2.F32 R50, -RZ, R47.H1_H1 ;  /* 0x3000002fff327230 */ /* 0x000fe20000004100 */
[-C--:B------:R-:W-:Y:S01]  /*67c0*/  F2FP.F16.E4M3.UNPACK_B R61, R77.reuse ;  /* 0x0000004dff3d723e */ /* 0x080fe200020006ff */
[----:B------:R-:W-:Y:S01]  /*67d0*/  HADD2.F32 R47, -RZ, R49.H0_H0 ;  /* 0x20000031ff2f7230 */ /* 0x000fe20000004100 */
[----:B------:R-:W-:Y:S01]  /*67e0*/  F2FP.F16.E4M3.UNPACK_B R63, R77.H1 ;  /* 0x0000004dff3f723e */ /* 0x000fe200030006ff */
[----:B------:R-:W-:Y:S01]  /*67f0*/  HADD2.F32 R60, -RZ, R57.H1_H1 ;  /* 0x30000039ff3c7230 */ /* 0x000fe20000004100 */
[-C--:B------:R-:W-:Y:S01]  /*6800*/  F2FP.F16.E4M3.UNPACK_B R65, R78.reuse ;  /* 0x0000004eff41723e */ /* 0x080fe200020006ff */
[----:B------:R-:W-:Y:S01]  /*6810*/  HADD2.F32 R64, -RZ, R61.H1_H1 ;  /* 0x3000003dff407230 */ /* 0x000fe20000004100 */
[----:B------:R-:W-:Y:S01]  /*6820*/  F2FP.F16.E4M3.UNPACK_B R67, R78.H1 ;  /* 0x0000004eff43723e */ /* 0x000fe200030006ff */
[----:B------:R-:W-:Y:S01]  /*6830*/  HADD2.F32 R49, -RZ, R51.H0_H0 ;  /* 0x20000033ff317230 */ /* 0x000fe20000004100 */
[----:B------:R-:W-:Y:S01]  /*6840*/  ISETP.NE.AND P0, PT, R97, RZ, PT ;  /* 0x000000ff6100720c */ /* 0x000fe20003f05270 */
[----:B------:R-:W-:Y:S01]  /*6850*/  HADD2.F32 R68, -RZ, R65.H1_H1 ;  /* 0x30000041ff447230 */ /* 0x000fe20000004100 */
[----:B------:R-:W-:Y:S01]  /*6860*/  ISETP.NE.AND P6, PT, R102, RZ, PT ;  /* 0x000000ff6600720c */ /* 0x000fe20003fc5270 */
[----:B------:R-:W-:Y:S02]  /*6870*/  HADD2.F32 R54, -RZ, R51.H1_H1 ;  /* 0x30000033ff367230 */ /* 0x000fe40000004100 */
[C---:B---3--:R-:W-:Y:S01]  /*6880*/  FMUL R0, R38.reuse, R4 ;  /* 0x0000000426007220 */ /* 0x048fe20000400000 */
[C---:B------:R-:W-:Y:S01]  /*6890*/  FMUL R2, R38.reuse, R5 ;  /* 0x0000000526027220 */ /* 0x040fe20000400000 */
[C---:B------:R-:W-:Y:S01]  /*68a0*/  FMUL R4, R38.reuse, R8 ;  /* 0x0000000826047220 */ /* 0x040fe20000400000 */
[C---:B------:R-:W-:Y:S01]  /*68b0*/  FMUL R5, R38.reuse, R9 ;  /* 0x0000000926057220 */ /* 0x040fe20000400000 */
[C---:B------:R-:W-:Y:S01]  /*68c0*/  FFMA R0, R41.reuse, R40, R0 ;  /* 0x0000002829007223 */ /* 0x040fe20000000000 */
[C---:B------:R-:W-:Y:S01]  /*68d0*/  FFMA R2, R41.reuse, R42, R2 ;  /* 0x0000002a29027223 */ /* 0x040fe20000000002 */
[C---:B------:R-:W-:Y:S01]  /*68e0*/  FMUL R8, R38.reuse, R12 ;  /* 0x0000000c26087220 */ /* 0x040fe20000400000 */
[C---:B------:R-:W-:Y:S01]  /*68f0*/  FMUL R9, R38.reuse, R13 ;  /* 0x0000000d26097220 */ /* 0x040fe20000400000 */
[----:B------:R-:W-:Y:S02]  /*6900*/  HADD2.F32 R51, -RZ, R53.H0_H0 ;  /* 0x20000035ff337230 */ /* 0x000fe40000004100 */
[C---:B------:R-:W-:Y:S01]  /*6910*/  FMUL R12, R38.reuse, R16 ;  /* 0x00000010260c7220 */ /* 0x040fe20000400000 */
        /* <DEDUP_REMOVED lines=13> */
[C---:B------:R-:W-:Y:S01]  /*69f0*/  FFMA R3, R41.reuse, R44, R3 ;  /* 0x0000002c29037223 */ /* 0x040fe20000000003 */
[----:B------:R-:W-:Y:S01]  /*6a00*/  F2FP.F16.E4M3.UNPACK_B R40, R79 ;  /* 0x0000004fff28723e */ /* 0x000fe200020006ff */
[C---:B------:R-:W-:Y:S01]  /*6a10*/  FFMA R7, R41.reuse, R46, R7 ;  /* 0x0000002e29077223 */ /* 0x040fe20000000007 */
[C---:B------:R-:W-:Y:S01]  /*6a20*/  FFMA R4, R41.reuse, R43, R4 ;  /* 0x0000002b29047223 */ /* 0x040fe20000000004 */
[----:B------:R-:W-:Y:S01]  /*6a30*/  F2FP.F16.E4M3.UNPACK_B R42, R79.H1 ;  /* 0x0000004fff2a723e */ /* 0x000fe200030006ff */
[C---:B------:R-:W-:Y:S01]  /*6a40*/  FFMA R5, R41.reuse, R48, R5 ;  /* 0x0000003029057223 */ /* 0x040fe20000000005 */
[----:B------:R-:W-:Y:S01]  /*6a50*/  FFMA R6, R41, R45, R6 ;  /* 0x0000002d29067223 */ /* 0x000fe20000000006 */
[----:B------:R-:W-:Y:S01]  /*6a60*/  F2FP.SATFINITE.E4M3.F32.PACK_AB_MERGE_C R99, R7, R3, RZ ;  /* 0x000000030763723e */ /* 0x000fe200048070ff */
[C---:B------:R-:W-:Y:S01]  /*6a70*/  FFMA R11, R41.reuse, R50, R11 ;  /* 0x00000032290b7223 */ /* 0x040fe2000000000b */
[C---:B------:R-:W-:Y:S01]  /*6a80*/  FFMA R8, R41.reuse, R47, R8 ;  /* 0x0000002f29087223 */ /* 0x040fe20000000008 */
[----:B------:R-:W-:Y:S01]  /*6a90*/  FMUL R10, R38, R14 ;  /* 0x0000000e260a7220 */ /* 0x000fe20000400000 */
[----:B------:R-:W-:Y:S01]  /*6aa0*/  F2FP.SATFINITE.E4M3.F32.PACK_AB_MERGE_C R104, R2, R0, R99 ;  /* 0x000000000268723e */ /* 0x000fe20004807063 */
[----:B------:R-:W-:Y:S01]  /*6ab0*/  FFMA R9, R41, R52, R9 ;  /* 0x0000003429097223 */ /* 0x000fe20000000009 */
[----:B------:R-:W-:Y:S01]  /*6ac0*/  F2FP.SATFINITE.E4M3.F32.PACK_AB_MERGE_C R105, R11, R6, RZ ;  /* 0x000000060b69723e */ /* 0x000fe200048070ff */
[----:B------:R-:W-:Y:S01]  /*6ad0*/  FFMA R10, R41, R49, R10 ;  /* 0x00000031290a7223 */ /* 0x000fe2000000000a */
[----:B------:R-:W-:Y:S01]  /*6ae0*/  IADD3 R99, PT, PT, R112, R103, RZ ;  /* 0x0000006770637210 */ /* 0x000fe20007ffe0ff */
[C---:B------:R-:W-:Y:S01]  /*6af0*/  FMUL R15, R38.reuse, R15 ;  /* 0x0000000f260f7220 */ /* 0x040fe20000400000 */
[--C-:B------:R-:W-:Y:S01]  /*6b00*/  HADD2.F32 R53, -RZ, R55.reuse.H0_H0 ;  /* 0x20000037ff357230 */ /* 0x100fe20000004100 */
[----:B------:R-:W-:Y:S01]  /*6b10*/  F2FP.SATFINITE.E4M3.F32.PACK_AB_MERGE_C R105, R5, R4, R105 ;  /* 0x000000040569723e */ /* 0x000fe20004807069 */
[----:B------:R-:W-:Y:S02]  /*6b20*/  HADD2.F32 R58, -RZ, R55.H1_H1 ;  /* 0x30000037ff3a7230 */ /* 0x000fe40000004100 */
[C---:B------:R-:W-:Y:S01]  /*6b30*/  FFMA R15, R41.reuse, R54, R15 ;  /* 0x00000036290f7223 */ /* 0x040fe2000000000f */
[C---:B------:R-:W-:Y:S01]  /*6b40*/  FFMA R12, R41.reuse, R51, R12 ;  /* 0x00000033290c7223 */ /* 0x040fe2000000000c */
[C---:B------:R-:W-:Y:S01]  /*6b50*/  FFMA R13, R41.reuse, R56, R13 ;  /* 0x00000038290d7223 */ /* 0x040fe2000000000d */
[----:B------:R-:W-:Y:S02]  /*6b60*/  HADD2.F32 R55, -RZ, R57.H0_H0 ;  /* 0x20000039ff377230 */ /* 0x000fe40000004100 */
[C---:B------:R-:W-:Y:S01]  /*6b70*/  FMUL R14, R38.reuse, R18 ;  /* 0x00000012260e7220 */ /* 0x040fe20000400000 */
[C---:B------:R-:W-:Y:S01]  /*6b80*/  FMUL R19, R38.reuse, R19 ;  /* 0x0000001326137220 */ /* 0x040fe20000400000 */
[--C-:B------:R-:W-:Y:S02]  /*6b90*/  HADD2.F32 R57, -RZ, R59.reuse.H0_H0 ;  /* 0x2000003bff397230 */ /* 0x100fe40000004100 */
[C---:B------:R-:W-:Y:S01]  /*6ba0*/  FMUL R18, R38.reuse, R22 ;  /* 0x0000001626127220 */ /* 0x040fe20000400000 */
[C---:B------:R-:W-:Y:S01]  /*6bb0*/  FFMA R14, R41.reuse, R53, R14 ;  /* 0x00000035290e7223 */ /* 0x040fe2000000000e */
[----:B------:R-:W-:Y:S02]  /*6bc0*/  HADD2.F32 R62, -RZ, R59.H1_H1 ;  /* 0x3000003bff3e7230 */ /* 0x000fe40000004100 */
[C---:B------:R-:W-:Y:S01]  /*6bd0*/  FFMA R19, R41.reuse, R58, R19 ;  /* 0x0000003a29137223 */ /* 0x040fe20000000013 */
[----:B------:R-:W-:Y:S02]  /*6be0*/  HADD2.F32 R59, -RZ, R61.H0_H0 ;  /* 0x2000003dff3b7230 */ /* 0x000fe40000004100 */
[C---:B------:R-:W-:Y:S01]  /*6bf0*/  FMUL R23, R38.reuse, R23 ;  /* 0x0000001726177220 */ /* 0x040fe20000400000 */
[C---:B------:R-:W-:Y:S01]  /*6c00*/  FFMA R16, R41.reuse, R55, R16 ;  /* 0x0000003729107223 */ /* 0x040fe20000000010 */
[C---:B------:R-:W-:Y:S01]  /*6c10*/  FFMA R17, R41.reuse, R60, R17 ;  /* 0x0000003c29117223 */ /* 0x040fe20000000011 */
[--C-:B------:R-:W-:Y:S02]  /*6c20*/  HADD2.F32 R61, -RZ, R63.reuse.H0_H0 ;  /* 0x2000003fff3d7230 */ /* 0x100fe40000004100 */
[C---:B------:R-:W-:Y:S01]  /*6c30*/  FFMA R18, R41.reuse, R57, R18 ;  /* 0x0000003929127223 */ /* 0x040fe20000000012 */
[----:B------:R-:W-:Y:S02]  /*6c40*/  HADD2.F32 R66, -RZ, R63.H1_H1 ;  /* 0x3000003fff427230 */ /* 0x000fe40000004100 */
[C---:B------:R-:W-:Y:S01]  /*6c50*/  FMUL R22, R38.reuse, R26 ;  /* 0x0000001a26167220 */ /* 0x040fe20000400000 */
[----:B------:R-:W-:Y:S02]  /*6c60*/  HADD2.F32 R63, -RZ, R65.H0_H0 ;  /* 0x20000041ff3f7230 */ /* 0x000fe40000004100 */
[C---:B------:R-:W-:Y:S01]  /*6c70*/  FFMA R23, R41.reuse, R62, R23 ;  /* 0x0000003e29177223 */ /* 0x040fe20000000017 */
[C---:B------:R-:W-:Y:S01]  /*6c80*/  FMUL R27, R38.reuse, R27 ;  /* 0x0000001b261b7220 */ /* 0x040fe20000400000 */
[C---:B------:R-:W-:Y:S01]  /*6c90*/  FFMA R20, R41.reuse, R59, R20 ;  /* 0x0000003b29147223 */ /* 0x040fe20000000014 */
[C---:B------:R-:W-:Y:S01]  /*6ca0*/  FFMA R21, R41.reuse, R64, R21 ;  /* 0x0000004029157223 */ /* 0x040fe20000000015 */
[--C-:B------:R-:W-:Y:S02]  /*6cb0*/  HADD2.F32 R65, -RZ, R67.reuse.H0_H0 ;  /* 0x20000043ff417230 */ /* 0x100fe40000004100 */
[C---:B------:R-:W-:Y:S01]  /*6cc0*/  FFMA R22, R41.reuse, R61, R22 ;  /* 0x0000003d29167223 */ /* 0x040fe20000000016 */
[----:B------:R-:W-:Y:S02]  /*6cd0*/  HADD2.F32 R70, -RZ, R67.H1_H1 ;  /* 0x30000043ff467230 */ /* 0x000fe40000004100 */
[C---:B------:R-:W-:Y:S01]  /*6ce0*/  FMUL R26, R38.reuse, R30 ;  /* 0x0000001e261a7220 */ /* 0x040fe20000400000 */
[--C-:B------:R-:W-:Y:S02]  /*6cf0*/  HADD2.F32 R67, -RZ, R40.reuse.H0_H0 ;  /* 0x20000028ff437230 */ /* 0x100fe40000004100 */
[C---:B------:R-:W-:Y:S01]  /*6d00*/  FFMA R27, R41.reuse, R66, R27 ;  /* 0x00000042291b7223 */ /* 0x040fe2000000001b */
[C---:B------:R-:W-:Y:S01]  /*6d10*/  FMUL R31, R38.reuse, R31 ;  /* 0x0000001f261f7220 */ /* 0x040fe20000400000 */
[C---:B------:R-:W-:Y:S01]  /*6d20*/  FFMA R24, R41.reuse, R63, R24 ;  /* 0x0000003f29187223 */ /* 0x040fe20000000018 */
[----:B------:R-:W-:Y:S02]  /*6d30*/  HADD2.F32 R40, -RZ, R40.H1_H1 ;  /* 0x30000028ff287230 */ /* 0x000fe40000004100 */
[C---:B------:R-:W-:Y:S01]  /*6d40*/  FFMA R25, R41.reuse, R68, R25 ;  /* 0x0000004429197223 */ /* 0x040fe20000000019 */
[--C-:B------:R-:W-:Y:S02]  /*6d50*/  HADD2.F32 R69, -RZ, R42.reuse.H0_H0 ;  /* 0x2000002aff457230 */ /* 0x100fe40000004100 */
[C---:B------:R-:W-:Y:S01]  /*6d60*/  FFMA R26, R41.reuse, R65, R26 ;  /* 0x00000041291a7223 */ /* 0x040fe2000000001a */
[----:B------:R-:W-:Y:S02]  /*6d70*/  HADD2.F32 R42, -RZ, R42.H1_H1 ;  /* 0x3000002aff2a7230 */ /* 0x000fe40000004100 */
[C---:B------:R-:W-:Y:S01]  /*6d80*/  FMUL R30, R38.reuse, R34 ;  /* 0x00000022261e7220 */ /* 0x040fe20000400000 */
[----:B------:R-:W-:Y:S01]  /*6d90*/  FFMA R31, R41, R70, R31 ;  /* 0x00000046291f7223 */ /* 0x000fe2000000001f */
[----:B------:R-:W-:Y:S01]  /*6da0*/  FMUL R35, R38, R35 ;  /* 0x0000002326237220 */ /* 0x000fe20000400000 */
[----:B------:R-:W-:Y:S01]  /*6db0*/  F2FP.SATFINITE.E4M3.F32.PACK_AB_MERGE_C R106, R15, R10, RZ ;  /* 0x0000000a0f6a723e */ /* 0x000fe200048070ff */
[----:B------:R-:W-:Y:S01]  /*6dc0*/  FFMA R28, R41, R67, R28 ;  /* 0x00000043291c7223 */ /* 0x000fe2000000001c */
[----:B------:R-:W-:Y:S01]  /*6dd0*/  F2FP.SATFINITE.E4M3.F32.PACK_AB_MERGE_C R107, R19, R14, RZ ;  /* 0x0000000e136b723e */ /* 0x000fe200048070ff */
[C---:B------:R-:W-:Y:S01]  /*6de0*/  FFMA R29, R41.reuse, R40, R29 ;  /* 0x00000028291d7223 */ /* 0x040fe2000000001d */
[C---:B------:R-:W-:Y:S01]  /*6df0*/  FFMA R30, R41.reuse, R69, R30 ;  /* 0x00000045291e7223 */ /* 0x040fe2000000001e */
[----:B------:R-:W-:Y:S01]  /*6e00*/  FFMA R35, R41, R42, R35 ;  /* 0x0000002a29237223 */ /* 0x000fe20000000023 */
[----:B------:R-:W-:Y:S02]  /*6e10*/  F2FP.SATFINITE.E4M3.F32.PACK_AB_MERGE_C R106, R9, R8, R106 ;  /* 0x00000008096a723e */ /* 0x000fe4000480706a */
[----:B------:R-:W-:Y:S02]  /*6e20*/  F2FP.SATFINITE.E4M3.F32.PACK_AB_MERGE_C R107, R13, R12, R107 ;  /* 0x0000000c0d6b723e */ /* 0x000fe4000480706b */
[----:B------:R-:W-:Y:S02]  /*6e30*/  F2FP.SATFINITE.E4M3.F32.PACK_AB_MERGE_C R108, R23, R18, RZ ;  /* 0x00000012176c723e */ /* 0x000fe400048070ff */
[----:B------:R-:W-:Y:S01]  /*6e40*/  F2FP.SATFINITE.E4M3.F32.PACK_AB_MERGE_C R109, R27, R22, RZ ;  /* 0x000000161b6d723e */ /* 0x000fe200048070ff */
[----:B------:R1:W-:Y:S01]  /*6e50*/  STS.128 [R84+UR44+0x4200], R104 ;  /* 0x0042006854007988 */ /* 0x0003e20008000c2c */
[----:B------:R-:W-:Y:S02]  /*6e60*/  F2FP.SATFINITE.E4M3.F32.PACK_AB_MERGE_C R113, R31, R26, RZ ;  /* 0x0000001a1f71723e */ /* 0x000fe400048070ff */
[----:B------:R-:W-:Y:S02]  /*6e70*/  F2FP.SATFINITE.E4M3.F32.PACK_AB_MERGE_C R114, R35, R30, RZ ;  /* 0x0000001e2372723e */ /* 0x000fe400048070ff */
[----:B------:R-:W-:Y:S02]  /*6e80*/  F2FP.SATFINITE.E4M3.F32.PACK_AB_MERGE_C R108, R17, R16, R108 ;  /* 0x00000010116c723e */ /* 0x000fe4000480706c */
[----:B------:R-:W-:Y:S02]  /*6e90*/  F2FP.SATFINITE.E4M3.F32.PACK_AB_MERGE_C R109, R21, R20, R109 ;  /* 0x00000014156d723e */ /* 0x000fe4000480706d */
[----:B------:R-:W-:Y:S02]  /*6ea0*/  F2FP.SATFINITE.E4M3.F32.PACK_AB_MERGE_C R110, R25, R24, R113 ;  /* 0x00000018196e723e */ /* 0x000fe40004807071 */
[----:B------:R-:W-:Y:S02]  /*6eb0*/  F2FP.SATFINITE.E4M3.F32.PACK_AB_MERGE_C R111, R29, R28, R114 ;  /* 0x0000001c1d6f723e */ /* 0x000fe40004807072 */
[----:B------:R-:W-:Y:S02]  /*6ec0*/  LEA R112, R93, UR44, 0x3 ;  /* 0x0000002c5d707c11 */ /* 0x000fe4000f8e18ff */
[----:B------:R-:W-:Y:S01]  /*6ed0*/  @P6 SHF.L.U32 R113, R91, 0x1f, RZ ;  /* 0x0000001f5b716819 */ /* 0x000fe200000006ff */
[----:B------:R1:W-:Y:S01]  /*6ee0*/  STS.128 [R99+0x4210], R108 ;  /* 0x0042106c63007388 */ /* 0x0003e20000000c00 */
[----:B------:R-:W-:Y:S01]  /*6ef0*/  @!PT LDS RZ, [RZ] ;  /* 0x00000000fffff984 */ /* 0x000fe20000000800 */
[----:B------:R-:W-:Y:S01]  /*6f00*/  @!PT LDS RZ, [RZ] ;  /* 0x00000000fffff984 */ /* 0x000fe20000000800 */
[----:B------:R-:W-:Y:S01]  /*6f10*/  @!PT LDS RZ, [RZ] ;  /* 0x00000000fffff984 */ /* 0x000fe20000000800 */
[----:B------:R-:W-:Y:S01]  /*6f20*/  @!PT LDS RZ, [RZ] ;  /* 0x00000000fffff984 */ /* 0x000fe20000000800 */
[----:B------:R2:W-:Y:S07]  /*6f30*/  MEMBAR.ALL.CTA ;  /* 0x0000000000007992 */ /* 0x0005ee0000008000 */
[----:B--2---:R-:W2:Y:S02]  /*6f40*/  FENCE.VIEW.ASYNC.S ;  /* 0x00000000000073c6 */ /* 0x004ea40000000000 */
[----:B--2---:R-:W-:Y:S06]  /*6f50*/  BAR.SYNC.DEFER_BLOCKING 0x1, 0x80 ;  /* 0x0042000000007b1d */ /* 0x004fec0000010000 */
[----:B------:R-:W-:Y:S05]  /*6f60*/  @P0 BRA `(.L_x_107) ;  /* 0x0000000000280947 */ /* 0x000fea0003800000 */
[----:B------:R-:W-:Y:S01]  /*6f70*/  UIADD3 UR4, UPT, UPT, UR44, 0x4200, URZ ;  /* 0x000042002c047890 */ /* 0x000fe2000fffe0ff */
[----:B------:R-:W-:Y:S05]  /*6f80*/  UMOV UR51, UR36 ;  /* 0x0000002400337c82 */ /* 0x000fea0008000000 */
[----:B------:R-:W-:Y:S01]  /*6f90*/  MOV R96, UR4 ;  /* 0x0000000400607c02 */ /* 0x000fe20008000f00 */
[----:B------:R-:W-:Y:S03]  /*6fa0*/  UIADD3 UR4, UP0, UPT, UR62, 0x680, URZ ;  /* 0x000006803e047890 */ /* 0x000fe6000ff1e0ff */
[----:B------:R-:W-:Y:S01]  /*6fb0*/  R2UR UR48, R96 ;  /* 0x00000000603072ca */ /* 0x000fe200000e0000 */
[----:B------:R-:W-:Y:S11]  /*6fc0*/  UIADD3.X UR5, UPT, UPT, URZ, UR63, URZ, UP0, !UPT ;  /* 0x0000003fff057290 */ /* 0x000ff600087fe4ff */
[----:B------:R-:W-:Y:S01]  /*6fd0*/  @!UPT UIADD3 URZ, UPT, UPT, URZ, URZ, URZ ;  /* 0x000000fffffff290 */ /* 0x000fe2000fffe0ff */
[----:B------:R2:W-:Y:S01]  /*6fe0*/  UTMASTG.3D [UR48], [UR4] ;  /* 0x00000030040073b5 */ /* 0x0005e20008010000 */
[----:B------:R0:W-:Y:S01]  /*6ff0*/  UTMACMDFLUSH ;  /* 0x00000000000079b7 */ /* 0x0001e20000000000 */
[----:B--2---:R-:W-:Y:S04]  /*7000*/  DEPBAR.LE SB0, 0x1 ;  /* 0x000080400000791a */ /* 0x004fe80000000000 */
.L_x_107:
[----:B------:R-:W-:Y:S05]  /*7010*/  BSYNC.RECONVERGENT B0 ;  /* 0x0000000000007941 */ /* 0x000fea0003800200 */
.L_x_106:
[----:B------:R-:W-:Y:S06]  /*7020*/  BAR.SYNC.DEFER_BLOCKING 0x1, 0x80 ;  /* 0x0042000000007b1d */ /* 0x000fec0000010000 */
[----:B------:R-:W2:Y:S01]  /*7030*/  @P6 SYNCS.PHASECHK.TRANS64.TRYWAIT P0, [R112+URZ+0x50], R113 ;  /* 0x00005071700065a7 */ /* 0x000ea200080011ff */
[----:B------:R-:W-:Y:S01]  /*7040*/  BSSY B1, `(.L_x_108) ;  /* 0x0000020000017945 */ /* 0x000fe20003800000 */
[----:B--2---:R-:W-:Y:S03]  /*7050*/  @P6 SEL R100, RZ, 0x1, !P0 ;  /* 0x00000001ff646807 */ /* 0x004fe60004000000 */
[----:B------:R-:W-:Y:S05]  /*7060*/  @!P6 BRA `(.L_x_109) ;  /* 0x000000000074e947 */ /* 0x000fea0003800000 */
[----:B------:R-:W-:Y:S01]  /*7070*/  ISETP.NE.AND P1, PT, R101, RZ, PT ;  /* 0x000000ff6500720c */ /* 0x000fe20003f25270 */
[----:B------:R-:W2:Y:S01]  /*7080*/  S2R R0, SR_CgaCtaId ;  /* 0x0000000000007919 */ /* 0x000ea20000008800 */
[----:B------:R-:W-:Y:S01]  /*7090*/  ISETP.NE.AND P0, PT, R100, RZ, PT ;  /* 0x000000ff6400720c */ /* 0x000fe20003f05270 */
[----:B------:R-:W-:Y:S10]  /*70a0*/  BSSY B0, `(.L_x_110) ;  /* 0x0000008000007945 */ /* 0x000ff40003800000 */
[----:B------:R-:W-:Y:S05]  /*70b0*/  @P1 IMAD R2, R93, 0x1000, R84 ;  /* 0x000010005d021824 */ /* 0x000fea00078e0254 */
[----:B------:R-:W-:Y:S05]  /*70c0*/  @P1 IADD3 R4, PT, PT, R2, UR44, RZ ;  /* 0x0000002c02041c10 */ /* 0x000fea000fffe0ff */
[----:B------:R-:W-:Y:S01]  /*70d0*/  @P1 IMAD.IADD R4, R4, 0x1, R103 ;  /* 0x0000000104041824 */ /* 0x000fe200078e0267 */
[----:B------:R-:W-:Y:S06]  /*70e0*/  @P0 BRA `(.L_x_111) ;  /* 0x00000000000c0947 */ /* 0x000fec0003800000 */
[----:B------:R-:W-:Y:S04]  /*70f0*/  SHF.L.U32 R3, R91, 0x1f, RZ ;  /* 0x0000001f5b037819 */ /* 0x000fe800000006ff */
[----:B------:R-:W3:Y:S02]  /*7100*/  SYNCS.PHASECHK.TRANS64.TRYWAIT P0, [R112+URZ+0x50], R3 ;  /* 0x00005003700075a7 */ /* 0x000ee400080011ff */
[----:B---3--:R-:W-:Y:S05]  /*7110*/  @!P0 BRA `(.L_x_112) ;  /* 0x0000003000dc8947 */ /* 0x008fea0003800000 */
.L_x_111:
[----:B------:R-:W-:Y:S05]  /*7120*/  BSYNC B0 ;  /* 0x0000000000007941 */ /* 0x000fea0003800000 */
.L_x_110:
[----:B------:R-:W-:Y:S01]  /*7130*/  ISETP.NE.AND P0, PT, R101, RZ, PT ;  /* 0x000000ff6500720c */ /* 0x000fe20003f05270 */
[----:B---3--:R-:W-:Y:S02]  /*7140*/  VIADD R3, R112, 0x70 ;  /* 0x0000007070037836 */ /* 0x008fe40000000000 */
[----:B------:R-:W-:Y:S03]  /*7150*/  VIADD R93, R93, 0x1 ;  /* 0x000000015d5d7836 */ /* 0x000fe60000000000 */
[----:B--2---:R-:W-:Y:S07]  /*7160*/  PRMT R0, R0, 0x654, R3 ;  /* 0x0000065400007816 */ /* 0x004fee0000000003 */
[----:B------:R2:W3:Y:S04]  /*7170*/  @P0 LDS.128 R72, [R2+UR44+0x200] ;  /* 0x0002002c02480984 */ /* 0x0004e80008000c00 */
[----:B------:R2:W4:Y:S01]  /*7180*/  @P0 LDS.128 R76, [R4+0x210] ;  /* 0x00021000044c0984 */ /* 0x0005220000000c00 */
        /* <DEDUP_REMOVED lines=10> */
[----:B--23--:R-:W-:Y:S02]  /*7230*/  LOP3.LUT R91, R91, R0, RZ, 0x3c, !PT ;  /* 0x000000005b5b7212 */ /* 0x00cfe400078e3cff */
.L_x_109:
[----:B------:R-:W-:Y:S05]  /*7240*/  BSYNC B1 ;  /* 0x0000000000017941 */ /* 0x000fea0003800000 */
.L_x_108:
[----:B------:R-:W-:Y:S05]  /*7250*/  VIADD R3, R39, 0x40 ;  /* 0x0000004027037836 */ /* 0x000fea0000000000 */
[----:B------:R-:W-:Y:S04]  /*7260*/  SHF.R.U32.HI R3, RZ, 0x15, R3 ;  /* 0x00000015ff037819 */ /* 0x000fe80000011603 */
[----:B------:R-:W-:Y:S11]  /*7270*/  LOP3.LUT P0, RZ, R3, 0x3, R86, 0x48, !PT ;  /* 0x0000000303ff7812 */ /* 0x000ff60007804856 */
[----:B------:R-:W-:Y:S02]  /*7280*/  @!UPT UIADD3 URZ, UPT, UPT, URZ, URZ, URZ ;  /* 0x000000fffffff290 */ /* 0x000fe4000fffe0ff */
[----:B------:R-:W-:Y:S05]  /*7290*/  @!P0 BRA `(.L_x_113) ;  /* 0x0000000000408947 */ /* 0x000fea0003800000 */
[----:B------:R-:W2:Y:S01]  /*72a0*/  LDCU.64 UR8, c[0x4][0x78] ;  /* 0x01000f00ff0877ac */ /* 0x000ea20008000a00 */
[----:B------:R-:W-:Y:S01]  /*72b0*/  MOV R3, 0x0 ;  /* 0x0000000000037802 */ /* 0x000fe20000000f00 */
[----:B------:R-:W-:Y:S02]  /*72c0*/  HFMA2 R12, -RZ, RZ, 0, 5.9604644775390625e-08 ;  /* 0x00000001ff0c7431 */ /* 0x000fe400000001ff */
[----:B------:R-:W-:Y:S02]  /*72d0*/  IMAD.MOV.U32 R8, RZ, RZ, 0x192 ;  /* 0x00000192ff087424 */ /* 0x000fe400078e00ff */
[----:B------:R-:W-:Y:S01]  /*72e0*/  IMAD.MOV.U32 R13, RZ, RZ, RZ ;  /* 0x000000ffff0d7224 */ /* 0x000fe200078e00ff */
[----:B------:R-:W3:Y:S01]  /*72f0*/  LDCU.64 UR6, c[0x4][0x80] ;  /* 0x01001000ff0677ac */ /* 0x000ee20008000a00 */
[----:B------:R-:W1:Y:S01]  /*7300*/  LDC.64 R2, c[0x4][R3] ;  /* 0x0100000003027b82 */ /* 0x000e620000000a00 */
[----:B------:R-:W5:Y:S01]  /*7310*/  LDCU.64 UR4, c[0x4][0x18] ;  /* 0x01000300ff0477ac */ /* 0x000f620008000a00 */
[----:B--2---:R-:W-:Y:S01]  /*7320*/  MOV R5, UR9 ;  /* 0x0000000900057c02 */ /* 0x004fe20008000f00 */
[----:B------:R-:W-:Y:S01]  /*7330*/  IMAD.U32 R4, RZ, RZ, UR8 ;  /* 0x00000008ff047e24 */ /* 0x000fe2000f8e00ff */
[----:B---3--:R-:W-:Y:S01]  /*7340*/  MOV R7, UR7 ;  /* 0x0000000700077c02 */ /* 0x008fe20008000f00 */
[----:B------:R-:W-:Y:S01]  /*7350*/  IMAD.U32 R6, RZ, RZ, UR6 ;  /* 0x00000006ff067e24 */ /* 0x000fe2000f8e00ff */
[----:B-----5:R-:W-:Y:S01]  /*7360*/  MOV R11, UR5 ;  /* 0x00000005000b7c02 */ /* 0x020fe20008000f00 */
[----:B------:R-:W-:Y:S02]  /*7370*/  IMAD.U32 R10, RZ, RZ, UR4 ;  /* 0x00000004ff0a7e24 */ /* 0x000fe4000f8e00ff */
[----:B------:R-:W-:Y:S07]  /*7380*/  LEPC R20, `(.L_x_113) ;  /* 0x000000001014794e */ /* 0x000fee0000000000 */
[----:B-1--4-:R-:W-:Y:S05]  /*7390*/  CALL.ABS.NOINC R2 ;  /* 0x0000000002007343 */ /* 0x012fea0003c00000 */
.L_x_113:
        /* <DEDUP_REMOVED lines=14> */
[----:B------:R-:W-:Y:S01]  /*7480*/  F2FP.F16.E4M3.UNPACK_B R54, R75 ;  /* 0x0000004bff36723e */ /* 0x000fe200020006ff */
[----:B------:R-:W-:Y:S01]  /*7490*/  LDTM.16dp32bit_t0_t15.x32 R4, tmem[UR4+0x40] ;  /* 0x00004004000479ee */ /* 0x000fe20008a80000 */
[----:B------:R-:W2:Y:S01]  /*74a0*/  LDTM.16dp32bit_t16_t31.x32 R4, tmem[UR4+0x60] ;  /* 0x00006004000479ee */ /* 0x000ea20008aa0000 */
[----:B------:R-:W-:Y:S01]  /*74b0*/  HADD2.F32 R46, -RZ, R46.H1_H1 ;  /* 0x3000002eff2e7230 */ /* 0x000fe20000004100 */
[----:B----4-:R-:W-:Y:S01]  /*74c0*/  F2FP.F16.E4M3.UNPACK_B R58, R76 ;  /* 0x0000004cff3a723e */ /* 0x010fe200020006ff */
[--C-:B------:R-:W-:Y:S01]  /*74d0*/  HADD2.F32 R49, -RZ, R50.reuse.H0_H0 ;  /* 0x20000032ff317230 */ /* 0x100fe20000004100 */
[----:B------:R-:W-:Y:S01]  /*74e0*/  F2FP.F16.E4M3.UNPACK_B R62, R77 ;  /* 0x0000004dff3e723e */ /* 0x000fe200020006ff */
[----:B------:R-:W-:Y:S01]  /*74f0*/  HADD2.F32 R50, -RZ, R50.H1_H1 ;  /* 0x30000032ff327230 */ /* 0x000fe20000004100 */
[----:B------:R-:W-:Y:S01]  /*7500*/  F2FP.F16.E4M3.UNPACK_B R66, R78 ;  /* 0x0000004eff42723e */ /* 0x000fe200020006ff */
[--C-:B------:R-:W-:Y:S01]  /*7510*/  HADD2.F32 R53, -RZ, R54.reuse.H0_H0 ;  /* 0x20000036ff357230 */ /* 0x100fe20000004100 */
[----:B------:R-:W-:Y:S01]  /*7520*/  F2FP.F16.E4M3.UNPACK_B R70, R79 ;  /* 0x0000004fff46723e */ /* 0x000fe200020006ff */
[----:B------:R-:W-:Y:S01]  /*7530*/  HADD2.F32 R54, -RZ, R54.H1_H1 ;  /* 0x30000036ff367230 */ /* 0x000fe20000004100 */
[----:B------:R-:W-:Y:S01]  /*7540*/  F2FP.F16.E4M3.UNPACK_B R56, R75.H1 ;  /* 0x0000004bff38723e */ /* 0x000fe200030006ff */
[--C-:B------:R-:W-:Y:S01]  /*7550*/  HADD2.F32 R57, -RZ, R58.reuse.H0_H0 ;  /* 0x2000003aff397230 */ /* 0x100fe20000004100 */
[----:B------:R-:W-:Y:S01]  /*7560*/  F2FP.F16.E4M3.UNPACK_B R60, R76.H1 ;  /* 0x0000004cff3c723e */ /* 0x000fe200030006ff */
[----:B------:R-:W-:Y:S01]  /*7570*/  HADD2.F32 R58, -RZ, R58.H1_H1 ;  /* 0x3000003aff3a7230 */ /* 0x000fe20000004100 */
[----:B------:R-:W-:Y:S01]  /*7580*/  F2FP.F16.E4M3.UNPACK_B R64, R77.H1 ;  /* 0x0000004dff40723e */ /* 0x000fe200030006ff */
[--C-:B------:R-:W-:Y:S01]  /*7590*/  HADD2.F32 R61, -RZ, R62.reuse.H0_H0 ;  /* 0x2000003eff3d7230 */ /* 0x100fe20000004100 */
[----:B------:R-:W-:Y:S01]  /*75a0*/  F2FP.F16.E4M3.UNPACK_B R68, R78.H1 ;  /* 0x0000004eff44723e */ /* 0x000fe200030006ff */
[----:B------:R-:W-:Y:S01]  /*75b0*/  HADD2.F32 R62, -RZ, R62.H1_H1 ;  /* 0x3000003eff3e7230 */ /* 0x000fe20000004100 */
[----:B------:R-:W-:Y:S01]  /*75c0*/  ISETP.NE.AND P0, PT, R97, RZ, PT ;  /* 0x000000ff6100720c */ /* 0x000fe20003f05270 */
[--C-:B------:R-:W-:Y:S01]  /*75d0*/  HADD2.F32 R65, -RZ, R66.reuse.H0_H0 ;  /* 0x20000042ff417230 */ /* 0x100fe20000004100 */
[----:B------:R-:W-:Y:S01]  /*75e0*/  ISETP.NE.AND P6, PT, R102, RZ, PT ;  /* 0x000000ff6600720c */ /* 0x000fe20003fc5270 */
[----:B------:R-:W-:Y:S02]  /*75f0*/  HADD2.F32 R66, -RZ, R66.H1_H1 ;  /* 0x30000042ff427230 */ /* 0x000fe40000004100 */
[--C-:B------:R-:W-:Y:S02]  /*7600*/  HADD2.F32 R69, -RZ, R70.reuse.H0_H0 ;  /* 0x20000046ff457230 */ /* 0x100fe40000004100 */
[C---:B--2---:R-:W-:Y:S01]  /*7610*/  FMUL R0, R38.reuse, R4 ;  /* 0x0000000426007220 */ /* 0x044fe20000400000 */
[C---:B------:R-:W-:Y:S01]  /*7620*/  FMUL R2, R38.reuse, R5 ;  /* 0x0000000526027220 */ /* 0x040fe20000400000 */
[C---:B------:R-:W-:Y:S01]  /*7630*/  FMUL R4, R38.reuse, R8 ;  /* 0x0000000826047220 */ /* 0x040fe20000400000 */
[C---:B------:R-:W-:Y:S01]  /*7640*/  FMUL R5, R38.reuse, R9 ;  /* 0x0000000926057220 */ /* 0x040fe20000400000 */
[C---:B------:R-:W-:Y:S01]  /*7650*/  FFMA R0, R41.reuse, R40, R0 ;  /* 0x0000002829007223 */ /* 0x040fe20000000000 */
[C---:B------:R-:W-:Y:S01]  /*7660*/  FFMA R2, R41.reuse, R43, R2 ;  /* 0x0000002b29027223 */ /* 0x040fe20000000002 */
        /* <DEDUP_REMOVED lines=10> */
[----:B------:R-:W-:Y:S02]  /*7710*/  HADD2.F32 R70, -RZ, R70.H1_H1 ;  /* 0x30000046ff467230 */ /* 0x000fe40000004100 */
[C---:B------:R-:W-:Y:S01]  /*7720*/  FMUL R28, R38.reuse, R32 ;  /* 0x00000020261c7220 */ /* 0x040fe20000400000 */
[C---:B------:R-:W-:Y:S01]  /*7730*/  FMUL R29, R38.reuse, R33 ;  /* 0x00000021261d7220 */ /* 0x040fe20000400000 */
[C---:B------:R-:W-:Y:S01]  /*7740*/  FMUL R3, R38.reuse, R6 ;  /* 0x0000000626037220 */ /* 0x040fe20000400000 */
[C---:B------:R-:W-:Y:S01]  /*7750*/  FMUL R7, R38.reuse, R7 ;  /* 0x0000000726077220 */ /* 0x040fe20000400000 */
[--C-:B------:R-:W-:Y:S02]  /*7760*/  HADD2.F32 R47, -RZ, R48.reuse.H0_H0 ;  /* 0x20000030ff2f7230 */ /* 0x100fe40000004100 */
[C---:B------:R-:W-:Y:S01]  /*7770*/  FMUL R6, R38.reuse, R10 ;  /* 0x0000000a26067220 */ /* 0x040fe20000400000 */
[C---:B------:R-:W-:Y:S01]  /*7780*/  FFMA R3, R41.reuse, R42, R3 ;  /* 0x0000002a29037223 */ /* 0x040fe20000000003 */
[----:B------:R-:W-:Y:S02]  /*7790*/  HADD2.F32 R48, -RZ, R48.H1_H1 ;  /* 0x30000030ff307230 */ /* 0x000fe40000004100 */
[C---:B------:R-:W-:Y:S01]  /*77a0*/  FFMA R7, R41.reuse, R44, R7 ;  /* 0x0000002c29077223 */ /* 0x040fe20000000007 */
[C---:B------:R-:W-:Y:S01]  /*77b0*/  FFMA R4, R41.reuse, R45, R4 ;  /* 0x0000002d29047223 */ /* 0x040fe20000000004 */
[C---:B------:R-:W-:Y:S01]  /*77c0*/  FFMA R5, R41.reuse, R46, R5 ;  /* 0x0000002e29057223 */ /* 0x040fe20000000005 */
[----:B------:R-:W-:Y:S01]  /*77d0*/  FFMA R6, R41, R47, R6 ;  /* 0x0000002f29067223 */ /* 0x000fe20000000006 */
[----:B------:R-:W-:Y:S01]  /*77e0*/  FMUL R11, R38, R11 ;  /* 0x0000000b260b7220 */ /* 0x000fe20000400000 */
[----:B------:R-:W-:Y:S01]  /*77f0*/  F2FP.F16.E4M3.UNPACK_B R40, R79.H1 ;  /* 0x0000004fff28723e */ /* 0x000fe200030006ff */
[--C-:B------:R-:W-:Y:S01]  /*7800*/  HADD2.F32 R51, -RZ, R52.reuse.H0_H0 ;  /* 0x20000034ff337230 */ /* 0x100fe20000004100 */
[----:B-1----:R-:W-:Y:S01]  /*7810*/  F2FP.SATFINITE.E4M3.F32.PACK_AB_MERGE_C R105, R7, R3, RZ ;  /* 0x000000030769723e */ /* 0x002fe200048070ff */
[C---:B------:R-:W-:Y:S01]  /*7820*/  FFMA R11, R41.reuse, R48, R11 ;  /* 0x00000030290b7223 */ /* 0x040fe2000000000b */
[C---:B------:R-:W-:Y:S01]  /*7830*/  FFMA R8, R41.reuse, R49, R8 ;  /* 0x0000003129087223 */ /* 0x040fe20000000008 */
[----:B------:R-:W-:Y:S01]  /*7840*/  FFMA R9, R41, R50, R9 ;  /* 0x0000003229097223 */ /* 0x000fe20000000009 */
[----:B------:R-:W-:Y:S01]  /*7850*/  F2FP.SATFINITE.E4M3.F32.PACK_AB_MERGE_C R104, R2, R0, R105 ;  /* 0x000000000268723e */ /* 0x000fe20004807069 */
[----:B------:R-:W-:Y:S01]  /*7860*/  HADD2.F32 R52, -RZ, R52.H1_H1 ;  /* 0x30000034ff347230 */ /* 0x000fe20000004100 */
[----:B------:R-:W-:Y:S01]  /*7870*/  F2FP.SATFINITE.E4M3.F32.PACK_AB_MERGE_C R106, R11, R6, RZ ;  /* 0x000000060b6a723e */ /* 0x000fe200048070ff */
[C---:B------:R-:W-:Y:S01]  /*7880*/  FMUL R10, R38.reuse, R14 ;  /* 0x0000000e260a7220 */ /* 0x040fe20000400000 */
[C---:B------:R-:W-:Y:S01]  /*7890*/  FMUL R15, R38.reuse, R15 ;  /* 0x0000000f260f7220 */ /* 0x040fe20000400000 */
[--C-:B------:R-:W-:Y:S01]  /*78a0*/  HADD2.F32 R55, -RZ, R56.reuse.H0_H0 ;  /* 0x20000038ff377230 */ /* 0x100fe20000004100 */
[----:B------:R-:W-:Y:S01]  /*78b0*/  F2FP.SATFINITE.E4M3.F32.PACK_AB_MERGE_C R105, R5, R4, R106 ;  /* 0x000000040569723e */ /* 0x000fe2000480706a */
[C---:B------:R-:W-:Y:S01]  /*78c0*/  FFMA R10, R41.reuse, R51, R10 ;  /* 0x00000033290a7223 */ /* 0x040fe2000000000a */
[C---:B------:R-:W-:Y:S01]  /*78d0*/  FFMA R15, R41.reuse, R52, R15 ;  /* 0x00000034290f7223 */ /* 0x040fe2000000000f */
[C---:B------:R-:W-:Y:S01]  /*78e0*/  FFMA R12, R41.reuse, R53, R12 ;  /* 0x00000035290c7223 */ /* 0x040fe2000000000c */
[C---:B------:R-:W-:Y:S01]  /*78f0*/  FFMA R13, R41.reuse, R54, R13 ;  /* 0x00000036290d7223 */ /* 0x040fe2000000000d */
[----:B------:R-:W-:Y:S02]  /*7900*/  HADD2.F32 R56, -RZ, R56.H1_H1 ;  /* 0x30000038ff387230 */ /* 0x000fe40000004100 */
[C---:B------:R-:W-:Y:S01]  /*7910*/  FMUL R14, R38.reuse, R18 ;  /* 0x00000012260e7220 */ /* 0x040fe20000400000 */
[C---:B------:R-:W-:Y:S01]  /*7920*/  FMUL R19, R38.reuse, R19 ;  /* 0x0000001326137220 */ /* 0x040fe20000400000 */
[--C-:B------:R-:W-:Y:S02]  /*7930*/  HADD2.F32 R59, -RZ, R60.reuse.H0_H0 ;  /* 0x2000003cff3b7230 */ /* 0x100fe40000004100 */
[C---:B------:R-:W-:Y:S01]  /*7940*/  FMUL R18, R38.reuse, R22 ;  /* 0x0000001626127220 */ /* 0x040fe20000400000 */
[C---:B------:R-:W-:Y:S01]  /*7950*/  FFMA R14, R41.reuse, R55, R14 ;  /* 0x00000037290e7223 */ /* 0x040fe2000000000e */
[----:B------:R-:W-:Y:S02]  /*7960*/  HADD2.F32 R60, -RZ, R60.H1_H1 ;  /* 0x3000003cff3c7230 */ /* 0x000fe40000004100 */
        /* <DEDUP_REMOVED lines=8> */
[C---:B------:R-:W-:Y:S01]  /*79f0*/  FFMA R23, R41.reuse, R60, R23 ;  /* 0x0000003c29177223 */ /* 0x040fe20000000017 */
[C---:B------:R-:W-:Y:S01]  /*7a00*/  FMUL R27, R38.reuse, R27 ;  /* 0x0000001b261b7220 */ /* 0x040fe20000400000 */
[C---:B------:R-:W-:Y:S01]  /*7a10*/  FFMA R20, R41.reuse, R61, R20 ;  /* 0x0000003d29147223 */ /* 0x040fe20000000014 */
[C---:B------:R-:W-:Y:S01]  /*7a20*/  FFMA R21, R41.reuse, R62, R21 ;  /* 0x0000003e29157223 */ /* 0x040fe20000000015 */
[--C-:B------:R-:W-:Y:S02]  /*7a30*/  HADD2.F32 R67, -RZ, R68.reuse.H0_H0 ;  /* 0x20000044ff437230 */ /* 0x100fe40000004100 */
[----:B------:R-:W-:Y:S01]  /*7a40*/  FFMA R22, R41, R63, R22 ;  /* 0x0000003f29167223 */ /* 0x000fe20000000016 */
[----:B------:R-:W-:Y:S02]  /*7a50*/  HADD2.F32 R68, -RZ, R68.H1_H1 ;  /* 0x30000044ff447230 */ /* 0x000fe40000004100 */
[C---:B------:R-:W-:Y:S01]  /*7a60*/  FMUL R26, R38.reuse, R30 ;  /* 0x0000001e261a7220 */ /* 0x040fe20000400000 */
[----:B------:R-:W-:Y:S01]  /*7a70*/  F2FP.SATFINITE.E4M3.F32.PACK_AB_MERGE_C R107, R15, R10, RZ ;  /* 0x0000000a0f6b723e */ /* 0x000fe200048070ff */
        /* <DEDUP_REMOVED lines=8> */
[----:B------:R-:W-:Y:S01]  /*7b00*/  F2FP.SATFINITE.E4M3.F32.PACK_AB_MERGE_C R106, R9, R8, R107 ;  /* 0x00000008096a723e */ /* 0x000fe2000480706b */
[----:B------:R-:W-:Y:S01]  /*7b10*/  FFMA R31, R41, R68, R31 ;  /* 0x00000044291f7223 */ /* 0x000fe2000000001f */
[----:B------:R-:W-:Y:S01]  /*7b20*/  FMUL R35, R38, R35 ;  /* 0x0000002326237220 */ /* 0x000fe20000400000 */
[----:B------:R-:W-:Y:S01]  /*7b30*/  F2FP.SATFINITE.E4M3.F32.PACK_AB_MERGE_C R107, R19, R14, RZ ;  /* 0x0000000e136b723e */ /* 0x000fe200048070ff */
[C---:B------:R-:W-:Y:S01]  /*7b40*/  FFMA R28, R41.reuse, R69, R28 ;  /* 0x00000045291c7223 */ /* 0x040fe2000000001c */
[C---:B------:R-:W-:Y:S01]  /*7b50*/  FFMA R29, R41.reuse, R70, R29 ;  /* 0x00000046291d7223 */ /* 0x040fe2000000001d */
[C---:B------:R-:W-:Y:S01]  /*7b60*/  FFMA R30, R41.reuse, R43, R30 ;  /* 0x0000002b291e7223 */ /* 0x040fe2000000001e */
[----:B------:R-:W-:Y:S01]  /*7b70*/  FFMA R35, R41, R40, R35 ;  /* 0x0000002829237223 */ /* 0x000fe20000000023 */
        /* <DEDUP_REMOVED lines=21> */
[----:B------:R-:W-:Y:S02]  /*7cd0*/  UIADD3 UR4, UP0, UPT, UR62, 0x680, URZ ;  /* 0x000006803e047890 */ /* 0x000fe4000ff1e0ff */
[----:B------:R-:W-:Y:S02]  /*7ce0*/  UIADD3 UR9, UPT, UPT, UR49, 0x40, URZ ;  /* 0x0000004031097890 */ /* 0x000fe4000fffe0ff */
[----:B------:R-:W-:Y:S02]  /*7cf0*/  UIADD3 UR8, UPT, UPT, UR44, 0x5200, URZ ;  /* 0x000052002c087890 */ /* 0x000fe4000fffe0ff */
[----:B------:R-:W-:Y:S01]  /*7d00*/  UIADD3.X UR5, UPT, UPT, URZ, UR63, URZ, UP0, !UPT ;  /* 0x0000003fff057290 */ /* 0x000fe200087fe4ff */
[----:B------:R-:W-:Y:S01]  /*7d10*/  UMOV UR10, UR50 ;  /* 0x00000032000a7c82 */ /* 0x000fe20008000000 */
[----:B------:R-:W-:Y:S07]  /*7d20*/  UMOV UR11, UR36 ;  /* 0x00000024000b7c82 */ /* 0x000fee0008000000 */
[----:B------:R2:W-:Y:S01]  /*7d30*/  UTMASTG.3D [UR8], [UR4] ;  /* 0x00000008040073b5 */ /* 0x0005e20008010000 */
[----:B------:R0:W-:Y:S01]  /*7d40*/  UTMACMDFLUSH ;  /* 0x00000000000079b7 */ /* 0x0001e20000000000 */
[----:B--2---:R-:W-:Y:S04]  /*7d50*/  DEPBAR.LE SB0, 0x1 ;  /* 0x000080400000791a */ /* 0x004fe80000000000 */
.L_x_115:
[----:B------:R-:W-:Y:S05]  /*7d60*/  BSYNC.RECONVERGENT B0 ;  /* 0x0000000000007941 */ /* 0x000fea0003800200 */
.L_x_114:
        /* <DEDUP_REMOVED lines=16> */
.L_x_119:
[----:B------:R-:W-:Y:S05]  /*7e70*/  BSYNC B0 ;  /* 0x0000000000007941 */ /* 0x000fea0003800000 */
.L_x_118:
        /* <DEDUP_REMOVED lines=17> */
.L_x_117:
[----:B------:R-:W-:Y:S05]  /*7f90*/  BSYNC B1 ;  /* 0x0000000000017941 */ /* 0x000fea0003800000 */
.L_x_116:
        /* <DEDUP_REMOVED lines=21> */
.L_x_121:
        /* <DEDUP_REMOVED lines=18> */
[----:B------:R-:W-:Y:S01]  /*8210*/  ISETP.NE.AND P6, PT, R102, RZ, PT ;  /* 0x000000ff6600720c */ /* 0x000fe20003fc5270 */
[--C-:B------:R-:W-:Y:S01]  /*8220*/  HADD2.F32 R49, -RZ, R50.reuse.H0_H0 ;  /* 0x20000032ff317230 */ /* 0x100fe20000004100 */
[----:B----4-:R-:W-:Y:S01]  /*8230*/  F2FP.F16.E4M3.UNPACK_B R58, R76 ;  /* 0x0000004cff3a723e */ /* 0x010fe200020006ff */
[----:B------:R-:W-:Y:S01]  /*8240*/  HADD2.F32 R50, -RZ, R50.H1_H1 ;  /* 0x30000032ff327230 */ /* 0x000fe20000004100 */
[----:B------:R-:W-:Y:S01]  /*8250*/  F2FP.F16.E4M3.UNPACK_B R62, R77 ;  /* 0x0000004dff3e723e */ /* 0x000fe200020006ff */
[--C-:B------:R-:W-:Y:S01]  /*8260*/  HADD2.F32 R53, -RZ, R54.reuse.H0_H0 ;  /* 0x20000036ff357230 */ /* 0x100fe20000004100 */
[----:B------:R-:W-:Y:S01]  /*8270*/  F2FP.F16.E4M3.UNPACK_B R66, R78 ;  /* 0x0000004eff42723e */ /* 0x000fe200020006ff */
[----:B------:R-:W-:Y:S01]  /*8280*/  HADD2.F32 R54, -RZ, R54.H1_H1 ;  /* 0x30000036ff367230 */ /* 0x000fe20000004100 */
[----:B------:R-:W-:Y:S01]  /*8290*/  F2FP.F16.E4M3.UNPACK_B R70, R79 ;  /* 0x0000004fff46723e */ /* 0x000fe200020006ff */
[--C-:B------:R-:W-:Y:S01]  /*82a0*/  HADD2.F32 R57, -RZ, R58.reuse.H0_H0 ;  /* 0x2000003aff397230 */ /* 0x100fe20000004100 */
[----:B------:R-:W-:Y:S01]  /*82b0*/  F2FP.F16.E4M3.UNPACK_B R56, R75.H1 ;  /* 0x0000004bff38723e */ /* 0x000fe200030006ff */
[----:B------:R-:W-:Y:S01]  /*82c0*/  HADD2.F32 R58, -RZ, R58.H1_H1 ;  /* 0x3000003aff3a7230 */ /* 0x000fe20000004100 */
[----:B------:R-:W-:Y:S01]  /*82d0*/  F2FP.F16.E4M3.UNPACK_B R60, R76.H1 ;  /* 0x0000004cff3c723e */ /* 0x000fe200030006ff */
[--C-:B------:R-:W-:Y:S01]  /*82e0*/  HADD2.F32 R61, -RZ, R62.reuse.H0_H0 ;  /* 0x2000003eff3d7230 */ /* 0x100fe20000004100 */
[----:B------:R-:W-:Y:S01]  /*82f0*/  F2FP.F16.E4M3.UNPACK_B R64, R77.H1 ;  /* 0x0000004dff40723e */ /* 0x000fe200030006ff */
[----:B------:R-:W-:Y:S01]  /*8300*/  HADD2.F32 R62, -RZ, R62.H1_H1 ;  /* 0x3000003eff3e7230 */ /* 0x000fe20000004100 */
[----:B------:R-:W-:Y:S01]  /*8310*/  F2FP.F16.E4M3.UNPACK_B R68, R78.H1 ;  /* 0x0000004eff44723e */ /* 0x000fe200030006ff */
        /* <DEDUP_REMOVED lines=112> */
[----:B------:R-:W-:Y:S02]  /*8a20*/  UIADD3 UR4, UPT, UPT, UR44, 0x4200, URZ ;  /* 0x000042002c047890 */ /* 0x000fe4000fffe0ff */
[----:B------:R-:W-:Y:S01]  /*8a30*/  UIADD3 UR9, UPT, UPT, UR49, 0x80, URZ ;  /* 0x0000008031097890 */ /* 0x000fe2000fffe0ff */
[----:B------:R-:W-:Y:S01]  /*8a40*/  UMOV UR10, UR50 ;  /* 0x00000032000a7c82 */ /* 0x000fe20008000000 */
[----:B------:R-:W-:Y:S02]  /*8a50*/  UMOV UR11, UR36 ;  /* 0x00000024000b7c82 */ /* 0x000fe40008000000 */
        /* <DEDUP_REMOVED lines=8> */
.L_x_123:
[----:B------:R-:W-:Y:S05]  /*8ae0*/  BSYNC.RECONVERGENT B0 ;  /* 0x0000000000007941 */ /* 0x000fea0003800200 */
.L_x_122:
        /* <DEDUP_REMOVED lines=16> */
.L_x_127:
[----:B------:R-:W-:Y:S05]  /*8bf0*/  BSYNC B0 ;  /* 0x0000000000007941 */ /* 0x000fea0003800000 */
.L_x_126:
        /* <DEDUP_REMOVED lines=17> */
.L_x_125:
[----:B------:R-:W-:Y:S05]  /*8d10*/  BSYNC B1 ;  /* 0x0000000000017941 */ /* 0x000fea0003800000 */
.L_x_124:
        /* <DEDUP_REMOVED lines=21> */
.L_x_129:
[----:B------:R-:W-:Y:S01]  /*8e70*/  ISETP.NE.AND P0, PT, R97, RZ, PT ;  /* 0x000000ff6100720c */ /* 0x000fe20003f05270 */
[----:B------:R-:W-:Y:S05]  /*8e80*/  WARPSYNC.ALL ;  /* 0x0000000000007948 */ /* 0x000fea0003800000 */
[----:B------:R-:W-:Y:S01]  /*8e90*/  R2UR UR4, R39 ;  /* 0x00000000270472ca */ /* 0x000fe200000e0000 */
[----:B------:R-:W2:Y:S01]  /*8ea0*/  S2UR UR6, SR_CgaCtaId ;  /* 0x00000000000679c3 */ /* 0x000ea20000008800 */
[-C--:B------:R-:W-:Y:S01]  /*8eb0*/  F2FP.F16.E4M3.UNPACK_B R42, R72.reuse ;  /* 0x00000048ff2a723e */ /* 0x080fe200020006ff */
[----:B------:R-:W-:Y:S01]  /*8ec0*/  BSSY.RECONVERGENT B0, `(.L_x_130) ;  /* 0x000009b000007945 */ /* 0x000fe20003800200 */
[----:B------:R-:W-:Y:S02]  /*8ed0*/  F2FP.F16.E4M3.UNPACK_B R72, R72.H1 ;  /* 0x00000048ff48723e */ /* 0x000fe400030006ff */
[-C--:B------:R-:W-:Y:S01]  /*8ee0*/  F2FP.F16.E4M3.UNPACK_B R46, R73.reuse ;  /* 0x00000049ff2e723e */ /* 0x080fe200020006ff */
[--C-:B------:R-:W-:Y:S01]  /*8ef0*/  HADD2.F32 R40, -RZ, R42.reuse.H0_H0 ;  /* 0x2000002aff287230 */ /* 0x100fe20000004100 */
[----:B------:R-:W-:Y:S01]  /*8f00*/  F2FP.F16.E4M3.UNPACK_B R73, R73.H1 ;  /* 0x00000049ff49723e */ /* 0x000fe200030006ff */
[----:B------:R-:W-:Y:S01]  /*8f10*/  HADD2.F32 R42, -RZ, R42.H1_H1 ;  /* 0x3000002aff2a7230 */ /* 0x000fe20000004100 */
[-C--:B------:R-:W-:Y:S01]  /*8f20*/  F2FP.F16.E4M3.UNPACK_B R50, R74.reuse ;  /* 0x0000004aff32723e */ /* 0x080fe200020006ff */
[----:B------:R-:W-:Y:S01]  /*8f30*/  HADD2.F32 R43, -RZ, R72.H0_H0 ;  /* 0x20000048ff2b7230 */ /* 0x000fe20000004100 */
[----:B------:R-:W-:Y:S01]  /*8f40*/  F2FP.F16.E4M3.UNPACK_B R74, R74.H1 ;  /* 0x0000004aff4a723e */ /* 0x000fe200030006ff */
[----:B------:R-:W-:Y:S01]  /*8f50*/  LDTM.16dp32bit_t0_t15.x32 R4, tmem[UR4+0xc0] ;  /* 0x0000c004000479ee */ /* 0x000fe20008a80000 */
[----:B------:R-:W3:Y:S01]  /*8f60*/  LDTM.16dp32bit_t16_t31.x32 R4, tmem[UR4+0xe0] ;  /* 0x0000e004000479ee */ /* 0x000ee20008aa0000 */
[----:B------:R-:W-:Y:S01]  /*8f70*/  NOP ;  /* 0x0000000000007918 */ /* 0x000fe20000000000 */
[--C-:B------:R-:W-:Y:S01]  /*8f80*/  HADD2.F32 R45, -RZ, R46.reuse.H0_H0 ;  /* 0x2000002eff2d7230 */ /* 0x100fe20000004100 */
[----:B------:R-:W-:Y:S01]  /*8f90*/  R2UR UR5, R71 ;  /* 0x00000000470572ca */ /* 0x000fe200000e0000 */
[----:B------:R-:W-:Y:S01]  /*8fa0*/  HADD2.F32 R46, -RZ, R46.H1_H1 ;  /* 0x3000002eff2e7230 */ /* 0x000fe20000004100 */
[----:B------:R-:W-:Y:S01]  /*8fb0*/  F2FP.F16.E4M3.UNPACK_B R54, R75 ;  /* 0x0000004bff36723e */ /* 0x000fe200020006ff */
        /* <DEDUP_REMOVED lines=10> */
[----:B------:R-:W-:Y:S01]  /*9060*/  UIADD3 UR4, UPT, UPT, UR5, 0xe0, URZ ;  /* 0x000000e005047890 */ /* 0x000fe2000fffe0ff */
[----:B------:R-:W-:Y:S01]  /*9070*/  HADD2.F32 R59, -RZ, R58.H1_H1 ;  /* 0x3000003aff3b7230 */ /* 0x000fe20000004100 */
[----:B------:R-:W-:Y:S01]  /*9080*/  F2FP.F16.E4M3.UNPACK_B R76, R76.H1 ;  /* 0x0000004cff4c723e */ /* 0x000fe200030006ff */
[--C-:B------:R-:W-:Y:S01]  /*9090*/  HADD2.F32 R60, -RZ, R62.reuse.H0_H0 ;  /* 0x2000003eff3c7230 */ /* 0x100fe20000004100 */
[----:B------:R-:W-:Y:S01]  /*90a0*/  F2FP.F16.E4M3.UNPACK_B R77, R77.H1 ;  /* 0x0000004dff4d723e */ /* 0x000fe200030006ff */
[----:B------:R-:W-:Y:S01]  /*90b0*/  HADD2.F32 R63, -RZ, R62.H1_H1 ;  /* 0x3000003eff3f7230 */ /* 0x000fe20000004100 */
[----:B------:R-:W-:Y:S01]  /*90c0*/  F2FP.F16.E4M3.UNPACK_B R78, R78.H1 ;  /* 0x0000004eff4e723e */ /* 0x000fe200030006ff */
[--C-:B------:R-:W-:Y:S01]  /*90d0*/  HADD2.F32 R64, -RZ, R66.reuse.H0_H0 ;  /* 0x20000042ff407230 */ /* 0x100fe20000004100 */
[----:B--2---:R-:W-:Y:S01]  /*90e0*/  UPRMT UR4, UR6, 0x654, UR4 ;  /* 0x0000065406047896 */ /* 0x004fe20008000004 */
        /* <DEDUP_REMOVED lines=8> */
[----:B------:R-:W-:Y:S01]  /*9170*/  SYNCS.ARRIVE.TRANS64.RED.A1T0 RZ, [UR4], RZ ;  /* 0x000000ffffff79a7 */ /* 0x000fe20008100404 */
[C---:B------:R-:W-:Y:S01]  /*9180*/  FMUL R16, R38.reuse, R16 ;  /* 0x0000001026107220 */ /* 0x040fe20000400000 */
[C---:B------:R-:W-:Y:S01]  /*9190*/  FMUL R17, R38.reuse, R17 ;  /* 0x0000001126117220 */ /* 0x040fe20000400000 */
[C---:B------:R-:W-:Y:S01]  /*91a0*/  FMUL R0, R38.reuse, R20 ;  /* 0x0000001426007220 */ /* 0x040fe20000400000 */
[C---:B------:R-:W-:Y:S01]  /*91b0*/  FMUL R2, R38.reuse, R21 ;  /* 0x0000001526027220 */ /* 0x040fe20000400000 */
[C---:B------:R-:W-:Y:S01]  /*91c0*/  FMUL R20, R38.reuse, R25 ;  /* 0x0000001926147220 */ /* 0x040fe20000400000 */
[----:B------:R-:W-:Y:S02]  /*91d0*/  HADD2.F32 R67, -RZ, R66.H1_H1 ;  /* 0x30000042ff437230 */ /* 0x000fe40000004100 */
[C---:B------:R-:W-:Y:S01]  /*91e0*/  FMUL R6, R38.reuse, R6 ;  /* 0x0000000626067220 */ /* 0x040fe20000400000 */
[----:B------:R-:W-:Y:S02]  /*91f0*/  HADD2.F32 R44, -RZ, R72.H1_H1 ;  /* 0x30000048ff2c7230 */ /* 0x000fe40000004100 */
[C---:B------:R-:W-:Y:S01]  /*9200*/  FMUL R7, R38.reuse, R7 ;  /* 0x0000000726077220 */ /* 0x040fe20000400000 */
[--C-:B------:R-:W-:Y:S02]  /*9210*/  HADD2.F32 R47, -RZ, R73.reuse.H0_H0 ;  /* 0x20000049ff2f7230 */ /* 0x100fe40000004100 */
[C---:B------:R-:W-:Y:S01]  /*9220*/  FFMA R6, R41.reuse, R43, R6 ;  /* 0x0000002b29067223 */ /* 0x040fe20000000006 */
[--C-:B------:R-:W-:Y:S02]  /*9230*/  HADD2.F32 R40, -RZ, R68.reuse.H0_H0 ;  /* 0x20000044ff287230 */ /* 0x100fe40000004100 */
[C---:B------:R-:W-:Y:S01]  /*9240*/  FFMA R7, R41.reuse, R44, R7 ;  /* 0x0000002c29077223 */ /* 0x040fe20000000007 */
[C---:B------:R-:W-:Y:S01]  /*9250*/  FFMA R8, R41.reuse, R45, R8 ;  /* 0x0000002d29087223 */ /* 0x040fe20000000008 */
[----:B------:R-:W-:Y:S01]  /*9260*/  FFMA R9, R41, R46, R9 ;  /* 0x0000002e29097223 */ /* 0x000fe20000000009 */
[----:B------:R-:W-:Y:S02]  /*9270*/  HADD2.F32 R43, -RZ, R68.H1_H1 ;  /* 0x30000044ff2b7230 */ /* 0x000fe40000004100 */
[C---:B------:R-:W-:Y:S01]  /*9280*/  FMUL R10, R38.reuse, R10 ;  /* 0x0000000a260a7220 */ /* 0x040fe20000400000 */
[----:B------:R-:W-:Y:S01]  /*9290*/  HADD2.F32 R48, -RZ, R73.H1_H1 ;  /* 0x30000049ff307230 */ /* 0x000fe20000004100 */
[----:B------:R-:W-:Y:S01]  /*92a0*/  F2FP.SATFINITE.E4M3.F32.PACK_AB_MERGE_C R100, R7, R6, RZ ;  /* 0x000000060764723e */ /* 0x000fe200048070ff */
[C---:B------:R-:W-:Y:S01]  /*92b0*/  FMUL R7, R38.reuse, R24 ;  /* 0x0000001826077220 */ /* 0x040fe20000400000 */
[----:B------:R-:W-:Y:S01]  /*92c0*/  FFMA R10, R41, R47, R10 ;  /* 0x0000002f290a7223 */ /* 0x000fe2000000000a */
[C---:B------:R-:W-:Y:S01]  /*92d0*/  FMUL R24, R38.reuse, R29 ;  /* 0x0000001d26187220 */ /* 0x040fe20000400000 */
[----:B------:R-:W-:Y:S01]  /*92e0*/  F2FP.SATFINITE.E4M3.F32.PACK_AB_MERGE_C R100, R5, R4, R100 ;  /* 0x000000040564723e */ /* 0x000fe20004807064 */
[C---:B------:R-:W-:Y:S01]  /*92f0*/  FMUL R11, R38.reuse, R11 ;  /* 0x0000000b260b7220 */ /* 0x040fe20000400000 */
[--C-:B------:R-:W-:Y:S02]  /*9300*/  HADD2.F32 R51, -RZ, R74.reuse.H0_H0 ;  /* 0x2000004aff337230 */ /* 0x100fe40000004100 */
[C---:B------:R-:W-:Y:S01]  /*9310*/  FMUL R14, R38.reuse, R14 ;  /* 0x0000000e260e7220 */ /* 0x040fe20000400000 */
[----:B------:R-:W-:Y:S02]  /*9320*/  HADD2.F32 R52, -RZ, R74.H1_H1 ;  /* 0x3000004aff347230 */ /* 0x000fe40000004100 */
[C---:B------:R-:W-:Y:S01]  /*9330*/  FFMA R11, R41.reuse, R48, R11 ;  /* 0x00000030290b7223 */ /* 0x040fe2000000000b */
[C---:B------:R-:W-:Y:S01]  /*9340*/  FFMA R12, R41.reuse, R49, R12 ;  /* 0x00000031290c7223 */ /* 0x040fe2000000000c */
[C---:B------:R-:W-:Y:S01]  /*9350*/  FFMA R13, R41.reuse, R50, R13 ;  /* 0x00000032290d7223 */ /* 0x040fe2000000000d */
[----:B------:R-:W-:Y:S01]  /*9360*/  FFMA R14, R41, R51, R14 ;  /* 0x00000033290e7223 */ /* 0x000fe2000000000e */
[C---:B------:R-:W-:Y:S01]  /*9370*/  FMUL R15, R38.reuse, R15 ;  /* 0x0000000f260f7220 */ /* 0x040fe20000400000 */
[--C-:B------:R-:W-:Y:S01]  /*9380*/  HADD2.F32 R55, -RZ, R75.reuse.H0_H0 ;  /* 0x2000004bff377230 */ /* 0x100fe20000004100 */
[----:B------:R-:W-:Y:S01]  /*9390*/  F2FP.SATFINITE.E4M3.F32.PACK_AB_MERGE_C R101, R11, R10, RZ ;  /* 0x0000000a0b65723e */ /* 0x000fe200048070ff */
[----:B------:R-:W-:Y:S02]  /*93a0*/  HADD2.F32 R56, -RZ, R75.H1_H1 ;  /* 0x3000004bff387230 */ /* 0x000fe40000004100 */
[C---:B------:R-:W-:Y:S01]  /*93b0*/  FFMA R15, R41.reuse, R52, R15 ;  /* 0x00000034290f7223 */ /* 0x040fe2000000000f */
[----:B------:R-:W-:Y:S01]  /*93c0*/  FFMA R16, R41, R53, R16 ;  /* 0x0000003529107223 */ /* 0x000fe20000000010 */
[----:B------:R-:W-:Y:S01]  /*93d0*/  F2FP.SATFINITE.E4M3.F32.PACK_AB_MERGE_C R101, R9, R8, R101 ;  /* 0x000000080965723e */ /* 0x000fe20004807065 */
[----:B------:R-:W-:Y:S01]  /*93e0*/  FFMA R17, R41, R54, R17 ;  /* 0x0000003629117223 */ /* 0x000fe20000000011 */
[C---:B------:R-:W-:Y:S01]  /*93f0*/  FMUL R18, R38.reuse, R18 ;  /* 0x0000001226127220 */ /* 0x040fe20000400000 */
[----:B------:R-:W-:Y:S01]  /*9400*/  F2FP.SATFINITE.E4M3.F32.PACK_AB_MERGE_C R102, R15, R14, RZ ;  /* 0x0000000e0f66723e */ /* 0x000fe200048070ff */
[C---:B------:R-:W-:Y:S01]  /*9410*/  FMUL R19, R38.reuse, R19 ;  /* 0x0000001326137220 */ /* 0x040fe20000400000 */
[--C-:B------:R-:W-:Y:S02]  /*9420*/  HADD2.F32 R58, -RZ, R76.reuse.H0_H0 ;  /* 0x2000004cff3a7230 */ /* 0x100fe40000004100 */
[----:B------:R-:W-:Y:S01]  /*9430*/  FFMA R18, R41, R55, R18 ;  /* 0x0000003729127223 */ /* 0x000fe20000000012 */
[----:B------:R-:W-:Y:S01]  /*9440*/  F2FP.SATFINITE.E4M3.F32.PACK_AB_MERGE_C R102, R13, R12, R102 ;  /* 0x0000000c0d66723e */ /* 0x000fe20004807066 */
[C---:B------:R-:W-:Y:S01]  /*9450*/  FFMA R19, R41.reuse, R56, R19 ;  /* 0x0000003829137223 */ /* 0x040fe20000000013 */
[----:B------:R-:W-:Y:S02]  /*9460*/  HADD2.F32 R61, -RZ, R76.H1_H1 ;  /* 0x3000004cff3d7230 */ /* 0x000fe40000004100 */
[C---:B------:R-:W-:Y:S01]  /*9470*/  FMUL R3, R38.reuse, R22 ;  /* 0x0000001626037220 */ /* 0x040fe20000400000 */
        /* <DEDUP_REMOVED lines=10> */
[C---:B------:R-:W-:Y:S01]  /*9520*/  FMUL R23, R38.reuse, R28 ;  /* 0x0000001c26177220 */ /* 0x040fe20000400000 */
[----:B------:R-:W-:Y:S01]  /*9530*/  F2FP.F16.E4M3.UNPACK_B R79, R79.H1 ;  /* 0x0000004fff4f723e */ /* 0x000fe200030006ff */
        /* <DEDUP_REMOVED lines=9> */
[C---:B------:R-:W-:Y:S01]  /*95d0*/  FFMA R24, R41.reuse, R67, R24 ;  /* 0x0000004329187223 */ /* 0x040fe20000000018 */
[C---:B------:R-:W-:Y:S01]  /*95e0*/  FMUL R28, R38.reuse, R33 ;  /* 0x00000021261c7220 */ /* 0x040fe20000400000 */
[--C-:B------:R-:W-:Y:S02]  /*95f0*/  HADD2.F32 R42, -RZ, R79.reuse.H0_H0 ;  /* 0x2000004fff2a7230 */ /* 0x100fe40000004100 */
[C---:B------:R-:W-:Y:S01]  /*9600*/  FFMA R25, R41.reuse, R66, R25 ;  /* 0x0000004229197223 */ /* 0x040fe20000000019 */
[----:B------:R-:W-:Y:S02]  /*9610*/  HADD2.F32 R71, -RZ, R79.H1_H1 ;  /* 0x3000004fff477230 */ /* 0x000fe40000004100 */
[C---:B------:R-:W-:Y:S01]  /*9620*/  FMUL R29, R38.reuse, R34 ;  /* 0x00000022261d7220 */ /* 0x040fe20000400000 */
        /* <DEDUP_REMOVED lines=9> */
[----:B-1----:R-:W-:Y:S01]  /*96c0*/  F2FP.SATFINITE.E4M3.F32.PACK_AB_MERGE_C R105, R22, R21, RZ ;  /* 0x000000151669723e */ /* 0x002fe200048070ff */
[----:B------:R1:W-:Y:S01]  /*96d0*/  STS.128 [R84+UR44+0x5200], R100 ;  /* 0x0052006454007988 */ /* 0x0003e20008000c2c */
[----:B------:R-:W-:Y:S02]  /*96e0*/  F2FP.SATFINITE.E4M3.F32.PACK_AB_MERGE_C R64, R26, R25, RZ ;  /* 0x000000191a40723e */ /* 0x000fe400048070ff */
[----:B------:R-:W-:Y:S02]  /*96f0*/  F2FP.SATFINITE.E4M3.F32.PACK_AB_MERGE_C R67, R30, R29, RZ ;  /* 0x0000001d1e43723e */ /* 0x000fe400048070ff */
[----:B------:R-:W-:Y:S02]  /*9700*/  F2FP.SATFINITE.E4M3.F32.PACK_AB_MERGE_C R104, R2, R0, R3 ;  /* 0x000000000268723e */ /* 0x000fe40004807003 */
[----:B------:R-:W-:Y:S02]  /*9710*/  F2FP.SATFINITE.E4M3.F32.PACK_AB_MERGE_C R105, R20, R7, R105 ;  /* 0x000000071469723e */ /* 0x000fe40004807069 */
[----:B------:R-:W-:Y:S02]  /*9720*/  F2FP.SATFINITE.E4M3.F32.PACK_AB_MERGE_C R106, R24, R23, R64 ;  /* 0x00000017186a723e */ /* 0x000fe40004807040 */
[----:B------:R-:W-:Y:S02]  /*9730*/  F2FP.SATFINITE.E4M3.F32.PACK_AB_MERGE_C R107, R28, R27, R67 ;  /* 0x0000001b1c6b723e */ /* 0x000fe40004807043 */
[----:B------:R-:W-:Y:S03]  /*9740*/  IADD3 R36, PT, PT, R36, 0x1, RZ ;  /* 0x0000000124247810 */ /* 0x000fe60007ffe0ff */
        /* <DEDUP_REMOVED lines=18> */
.L_x_131:
[----:B------:R-:W-:Y:S05]  /*9870*/  BSYNC.RECONVERGENT B0 ;  /* 0x0000000000007941 */ /* 0x000fea0003800200 */
.L_x_130:
[----:B------:R-:W-:Y:S01]  /*9880*/  R2UR UR4, R87 ;  /* 0x00000000570472ca */ /* 0x000fe200000e0000 */
[----:B------:R-:W-:Y:S01]  /*9890*/  BAR.SYNC.DEFER_BLOCKING 0x1, 0x80 ;  /* 0x0042000000007b1d */ /* 0x000fe20000010000 */
[C---:B------:R-:W-:Y:S01]  /*98a0*/  ISETP.NE.AND P0, PT, R89.reuse, 0x2, PT ;  /* 0x000000025900780c */ /* 0x040fe20003f05270 */
[----:B------:R-:W-:Y:S01]  /*98b0*/  UISETP.NE.AND UP0, UPT, UR45, URZ, UPT ;  /* 0x000000ff2d00728c */ /* 0x000fe2000bf05270 */
[----:B------:R-:W-:Y:S01]  /*98c0*/  ISETP.NE.AND P1, PT, R36, 0x4, PT ;  /* 0x000000042400780c */ /* 0x000fe20003f25270 */
[----:B------:R-:W-:Y:S01]  /*98d0*/  UIADD3 UR30, UPT, UPT, UR38, UR59, URZ ;  /* 0x0000003b261e7290 */ /* 0x000fe2000fffe0ff */
[----:B------:R-:W-:Y:S02]  /*98e0*/  SEL R5, RZ, 0x1, P0 ;  /* 0x00000001ff057807 */ /* 0x000fe40000000000 */
[----:B------:R-:W-:Y:S02]  /*98f0*/  SEL R3, RZ, 0x1, P1 ;  /* 0x00000001ff037807 */ /* 0x000fe40000800000 */
[----:B------:R-:W-:Y:S02]  /*9900*/  LOP3.LUT R92, R92, R5, RZ, 0x3c, !PT ;  /* 0x000000055c5c7212 */ /* 0x000fe400078e3cff */
[----:B------:R-:W-:Y:S01]  /*9910*/  LOP3.LUT R94, R94, R3, RZ, 0x3c, !PT ;  /* 0x000000035e5e7212 */ /* 0x000fe200078e3cff */
[----:B------:R-:W-:Y:S01]  /*9920*/  UIADD3 UR31, UPT, UPT, UR37, UR4, URZ ;  /* 0x00000004251f7290 */ /* 0x000fe2000fffe0ff */
[----:B------:R-:W-:Y:S02]  /*9930*/  SEL R89, R89, RZ, P0 ;  /* 0x000000ff59597207 */ /* 0x000fe40000000000 */
[----:B------:R-:W-:Y:S01]  /*9940*/  SEL R36, R36, RZ, P1 ;  /* 0x000000ff24247207 */ /* 0x000fe20000800000 */
[----:B------:R-:W-:Y:S01]  /*9950*/  UMOV UR36, UR58 ;  /* 0x0000003a00247c82 */ /* 0x000fe20008000000 */
[----:B------:R-:W-:Y:S07]  /*9960*/  BRA.U UP0, `(.L_x_132) ;  /* 0xffffffb900e07547 */ /* 0x000fee000b83ffff */
[----:B------:R-:W-:Y:S05]  /*9970*/  EXIT ;  /* 0x000000000000794d */ /* 0x000fea0003800000 */
.L_x_24:
[----:B-1----:R1:W3:Y:S02]  /*9980*/  SYNCS.PHASECHK.TRANS64.TRYWAIT P0, [R0+URZ+0x110], R3 ;  /* 0x00011003000075a7 */ /* 0x0022e400080011ff */
[----:B---3--:R-:W-:Y:S05]  /*9990*/  @!P0 NANOSLEEP.SYNCS 0x989680 ;  /* 0x009896800000895d */ /* 0x008fea0003900000 */
[----:B------:R-:W3:Y:S02]  /*99a0*/  @!P0 SYNCS.PHASECHK.TRANS64 P0, [R0+URZ+0x110], R3 ;  /* 0x00011003000085a7 */ /* 0x000ee400080010ff */
[----:B---3--:R-:W-:Y:S05]  /*99b0*/  @!P0 BRA `(.L_x_24) ;  /* 0xfffffffc00f08947 */ /* 0x008fea000383ffff */
[----:B------:R-:W-:Y:S05]  /*99c0*/  BRA `(.L_x_133) ;  /* 0xffffff8000107947 */ /* 0x000fea000383ffff */
.L_x_27:
[----:B-1----:R-:W-:-:S07]  /*99d0*/  MOV R0, UR33 ;  /* 0x0000002100007c02 */ /* 0x002fce0008000f00 */
.L_x_134:
[----:B-1----:R1:W3:Y:S02]  /*99e0*/  SYNCS.PHASECHK.TRANS64.TRYWAIT P0, [R0+URZ+0x28], R3 ;  /* 0x00002803000075a7 */ /* 0x0022e400080011ff */
[----:B---3--:R-:W-:Y:S05]  /*99f0*/  @!P0 NANOSLEEP.SYNCS 0x989680 ;  /* 0x009896800000895d */ /* 0x008fea0003900000 */
[----:B------:R-:W3:Y:S02]  /*9a00*/  @!P0 SYNCS.PHASECHK.TRANS64 P0, [R0+URZ+0x28], R3 ;  /* 0x00002803000085a7 */ /* 0x000ee400080010ff */
[----:B---3--:R-:W-:Y:S05]  /*9a10*/  @!P0 BRA `(.L_x_134) ;  /* 0xfffffffc00f08947 */ /* 0x008fea000383ffff */
[----:B------:R-:W-:Y:S05]  /*9a20*/  BRA `(.L_x_26) ;  /* 0xffffff8000507947 */ /* 0x000fea000383ffff */
.L_x_34:
[----:B-1----:R-:W-:-:S07]  /*9a30*/  MOV R0, UR9 ;  /* 0x0000000900007c02 */ /* 0x002fce0008000f00 */
.L_x_135:
[----:B-1----:R1:W3:Y:S02]  /*9a40*/  SYNCS.PHASECHK.TRANS64.TRYWAIT P0, [R0+URZ+0x28], R3 ;  /* 0x00002803000075a7 */ /* 0x0022e400080011ff */
[----:B---3--:R-:W-:Y:S05]  /*9a50*/  @!P0 NANOSLEEP.SYNCS 0x989680 ;  /* 0x009896800000895d */ /* 0x008fea0003900000 */
[----:B------:R-:W3:Y:S02]  /*9a60*/  @!P0 SYNCS.PHASECHK.TRANS64 P0, [R0+URZ+0x28], R3 ;  /* 0x00002803000085a7 */ /* 0x000ee400080010ff */
[----:B---3--:R-:W-:Y:S05]  /*9a70*/  @!P0 BRA `(.L_x_135) ;  /* 0xfffffffc00f08947 */ /* 0x008fea000383ffff */
[----:B------:R-:W-:Y:S05]  /*9a80*/  BRA `(.L_x_33) ;  /* 0xffffff84000c7947 */ /* 0x000fea000383ffff */
.L_x_39:
[----:B-1----:R1:W3:Y:S02]  /*9a90*/  SYNCS.PHASECHK.TRANS64.TRYWAIT P0, [R3+URZ+0xa0], R0 ;  /* 0x0000a000030075a7 */ /* 0x0022e400080011ff */
[----:B---3--:R-:W-:Y:S05]  /*9aa0*/  @!P0 NANOSLEEP.SYNCS 0x989680 ;  /* 0x009896800000895d */ /* 0x008fea0003900000 */
[----:B------:R-:W3:Y:S02]  /*9ab0*/  @!P0 SYNCS.PHASECHK.TRANS64 P0, [R3+URZ+0xa0], R0 ;  /* 0x0000a000030085a7 */ /* 0x000ee400080010ff */
[----:B---3--:R-:W-:Y:S05]  /*9ac0*/  @!P0 BRA `(.L_x_39) ;  /* 0xfffffffc00f08947 */ /* 0x008fea000383ffff */
[----:B------:R-:W-:Y:S05]  /*9ad0*/  BRA `(.L_x_136) ;  /* 0xffffff8400ac7947 */ /* 0x000fea000383ffff */
.L_x_43:
[----:B-1----:R-:W-:-:S07]  /*9ae0*/  MOV R0, UR4 ;  /* 0x0000000400007c02 */ /* 0x002fce0008000f00 */
.L_x_137:
[----:B-1----:R1:W3:Y:S02]  /*9af0*/  SYNCS.PHASECHK.TRANS64.TRYWAIT P0, [R0+URZ], R3 ;  /* 0x00000003000075a7 */ /* 0x0022e400080011ff */
[----:B---3--:R-:W-:Y:S05]  /*9b00*/  @!P0 NANOSLEEP.SYNCS 0x989680 ;  /* 0x009896800000895d */ /* 0x008fea0003900000 */
[----:B------:R-:W3:Y:S02]  /*9b10*/  @!P0 SYNCS.PHASECHK.TRANS64 P0, [R0+URZ], R3 ;  /* 0x00000003000085a7 */ /* 0x000ee400080010ff */
[----:B---3--:R-:W-:Y:S05]  /*9b20*/  @!P0 BRA `(.L_x_137) ;  /* 0xfffffffc00f08947 */ /* 0x008fea000383ffff */
[----:B------:R-:W-:Y:S05]  /*9b30*/  BRA `(.L_x_138) ;  /* 0xffffff8c00547947 */ /* 0x000fea000383ffff */
.L_x_44:
[----:B------:R-:W-:-:S07]  /*9b40*/  MOV R0, UR5 ;  /* 0x0000000500007c02 */ /* 0x000fce0008000f00 */
.L_x_139:
[----:B-1----:R1:W3:Y:S02]  /*9b50*/  SYNCS.PHASECHK.TRANS64.TRYWAIT P0, [R0+URZ], R3 ;  /* 0x00000003000075a7 */ /* 0x0022e400080011ff */
[----:B---3--:R-:W-:Y:S05]  /*9b60*/  @!P0 NANOSLEEP.SYNCS 0x989680 ;  /* 0x009896800000895d */ /* 0x008fea0003900000 */
[----:B------:R-:W3:Y:S02]  /*9b70*/  @!P0 SYNCS.PHASECHK.TRANS64 P0, [R0+URZ], R3 ;  /* 0x00000003000085a7 */ /* 0x000ee400080010ff */
[----:B---3--:R-:W-:Y:S05]  /*9b80*/  @!P0 BRA `(.L_x_139) ;  /* 0xfffffffc00f08947 */ /* 0x008fea000383ffff */
[----:B------:R-:W-:Y:S05]  /*9b90*/  BRA `(.L_x_140) ;  /* 0xffffff8c00607947 */ /* 0x000fea000383ffff */
.L_x_45:
[----:B------:R-:W-:-:S07]  /*9ba0*/  MOV R0, UR5 ;  /* 0x0000000500007c02 */ /* 0x000fce0008000f00 */
.L_x_141:
[----:B-1----:R1:W3:Y:S02]  /*9bb0*/  SYNCS.PHASECHK.TRANS64.TRYWAIT P0, [R0+URZ], R3 ;  /* 0x00000003000075a7 */ /* 0x0022e400080011ff */
[----:B---3--:R-:W-:Y:S05]  /*9bc0*/  @!P0 NANOSLEEP.SYNCS 0x989680 ;  /* 0x009896800000895d */ /* 0x008fea0003900000 */
[----:B------:R-:W3:Y:S02]  /*9bd0*/  @!P0 SYNCS.PHASECHK.TRANS64 P0, [R0+URZ], R3 ;  /* 0x00000003000085a7 */ /* 0x000ee400080010ff */
[----:B---3--:R-:W-:Y:S05]  /*9be0*/  @!P0 BRA `(.L_x_141) ;  /* 0xfffffffc00f08947 */ /* 0x008fea000383ffff */
[----:B------:R-:W-:Y:S05]  /*9bf0*/  BRA `(.L_x_142) ;  /* 0xffffff8c006c7947 */ /* 0x000fea000383ffff */
.L_x_46:
[----:B------:R-:W-:-:S07]  /*9c00*/  MOV R0, UR5 ;  /* 0x0000000500007c02 */ /* 0x000fce0008000f00 */
.L_x_143:
[----:B-1----:R1:W3:Y:S02]  /*9c10*/  SYNCS.PHASECHK.TRANS64.TRYWAIT P0, [R0+URZ], R3 ;  /* 0x00000003000075a7 */ /* 0x0022e400080011ff */
[----:B---3--:R-:W-:Y:S05]  /*9c20*/  @!P0 NANOSLEEP.SYNCS 0x989680 ;  /* 0x009896800000895d */ /* 0x008fea0003900000 */
[----:B------:R-:W3:Y:S02]  /*9c30*/  @!P0 SYNCS.PHASECHK.TRANS64 P0, [R0+URZ], R3 ;  /* 0x00000003000085a7 */ /* 0x000ee400080010ff */
[----:B---3--:R-:W-:Y:S05]  /*9c40*/  @!P0 BRA `(.L_x_143) ;  /* 0xfffffffc00f08947 */ /* 0x008fea000383ffff */
[----:B------:R-:W-:Y:S05]  /*9c50*/  BRA `(.L_x_144) ;  /* 0xffffff8c00787947 */ /* 0x000fea000383ffff */
.L_x_49:
[----:B--2---:R2:W3:Y:S02]  /*9c60*/  SYNCS.PHASECHK.TRANS64.TRYWAIT P0, [R2+URZ+0x100], R5 ;  /* 0x00010005020075a7 */ /* 0x0044e400080011ff */
[----:B---3--:R-:W-:Y:S05]  /*9c70*/  @!P0 NANOSLEEP.SYNCS 0x989680 ;  /* 0x009896800000895d */ /* 0x008fea0003900000 */
[----:B------:R-:W3:Y:S02]  /*9c80*/  @!P0 SYNCS.PHASECHK.TRANS64 P0, [R2+URZ+0x100], R5 ;  /* 0x00010005020085a7 */ /* 0x000ee400080010ff */
[----:B---3--:R-:W-:Y:S05]  /*9c90*/  @!P0 BRA `(.L_x_49) ;  /* 0xfffffffc00f08947 */ /* 0x008fea000383ffff */
[----:B------:R-:W-:Y:S05]  /*9ca0*/  BRA `(.L_x_145) ;  /* 0xffffff8c00dc7947 */ /* 0x000fea000383ffff */
.L_x_50:
[----:B------:R-:W-:-:S07]  /*9cb0*/  MOV R2, UR4 ;  /* 0x0000000400027c02 */ /* 0x000fce0008000f00 */
.L_x_146:
[----:B--2---:R2:W3:Y:S02]  /*9cc0*/  SYNCS.PHASECHK.TRANS64.TRYWAIT P0, [R2+URZ+0xb0], R5 ;  /* 0x0000b005020075a7 */ /* 0x0044e400080011ff */
[----:B---3--:R-:W-:Y:S05]  /*9cd0*/  @!P0 NANOSLEEP.SYNCS 0x989680 ;  /* 0x009896800000895d */ /* 0x008fea0003900000 */
[----:B------:R-:W3:Y:S02]  /*9ce0*/  @!P0 SYNCS.PHASECHK.TRANS64 P0, [R2+URZ+0xb0], R5 ;  /* 0x0000b005020085a7 */ /* 0x000ee400080010ff */
[----:B---3--:R-:W-:Y:S05]  /*9cf0*/  @!P0 BRA `(.L_x_146) ;  /* 0xfffffffc00f08947 */ /* 0x008fea000383ffff */
[----:B------:R-:W-:Y:S05]  /*9d00*/  BRA `(.L_x_147) ;  /* 0xffffff8c00ec7947 */ /* 0x000fea000383ffff */
.L_x_51:
[----:B--2---:R2:W3:Y:S02]  /*9d10*/  SYNCS.PHASECHK.TRANS64.TRYWAIT P1, [R2+URZ+0xa0], R5 ;  /* 0x0000a005020075a7 */ /* 0x0044e400080211ff */
[----:B---3--:R-:W-:Y:S05]  /*9d20*/  @!P1 NANOSLEEP.SYNCS 0x989680 ;  /* 0x009896800000995d */ /* 0x008fea0003900000 */
[----:B------:R-:W3:Y:S02]  /*9d30*/  @!P1 SYNCS.PHASECHK.TRANS64 P1, [R2+URZ+0xa0], R5 ;  /* 0x0000a005020095a7 */ /* 0x000ee400080210ff */
[----:B---3--:R-:W-:Y:S05]  /*9d40*/  @!P1 BRA `(.L_x_51) ;  /* 0xfffffffc00f09947 */ /* 0x008fea000383ffff */
[----:B------:R-:W-:Y:S05]  /*9d50*/  BRA `(.L_x_148) ;  /* 0xffffff90001c7947 */ /* 0x000fea000383ffff */
.L_x_54:
[----:B------:R-:W-:-:S07]  /*9d60*/  MOV R0, UR4 ;  /* 0x0000000400007c02 */ /* 0x000fce0008000f00 */
.L_x_149:
[----:B--2---:R2:W3:Y:S02]  /*9d70*/  SYNCS.PHASECHK.TRANS64.TRYWAIT P0, [R0+URZ+0xb0], R3 ;  /* 0x0000b003000075a7 */ /* 0x0044e400080011ff */
[----:B---3--:R-:W-:Y:S05]  /*9d80*/  @!P0 NANOSLEEP.SYNCS 0x989680 ;  /* 0x009896800000895d */ /* 0x008fea0003900000 */
[----:B------:R-:W3:Y:S02]  /*9d90*/  @!P0 SYNCS.PHASECHK.TRANS64 P0, [R0+URZ+0xb0], R3 ;  /* 0x0000b003000085a7 */ /* 0x000ee400080010ff */
[----:B---3--:R-:W-:Y:S05]  /*9da0*/  @!P0 BRA `(.L_x_149) ;  /* 0xfffffffc00f08947 */ /* 0x008fea000383ffff */
[----:B------:R-:W-:Y:S05]  /*9db0*/  BRA `(.L_x_53) ;  /* 0xffffff9000707947 */ /* 0x000fea000383ffff */
.L_x_61:
[----:B-1----:R1:W2:Y:S02]  /*9dc0*/  SYNCS.PHASECHK.TRANS64.TRYWAIT P1, [R0+URZ+0xa0], R5 ;  /* 0x0000a005000075a7 */ /* 0x0022a400080211ff */
[----:B--2---:R-:W-:Y:S05]  /*9dd0*/  @!P1 NANOSLEEP.SYNCS 0x989680 ;  /* 0x009896800000995d */ /* 0x004fea0003900000 */
[----:B------:R-:W2:Y:S02]  /*9de0*/  @!P1 SYNCS.PHASECHK.TRANS64 P1, [R0+URZ+0xa0], R5 ;  /* 0x0000a005000095a7 */ /* 0x000ea400080210ff */
[----:B--2---:R-:W-:Y:S05]  /*9df0*/  @!P1 BRA `(.L_x_61) ;  /* 0xfffffffc00f09947 */ /* 0x004fea000383ffff */
[----:B------:R-:W-:Y:S05]  /*9e00*/  BRA `(.L_x_150) ;  /* 0xffffff9400e87947 */ /* 0x000fea000383ffff */
.L_x_62:
[----:B------:R-:W-:-:S07]  /*9e10*/  MOV R3, UR31 ;  /* 0x0000001f00037c02 */ /* 0x000fce0008000f00 */
.L_x_151:
[----:B-1----:R1:W2:Y:S02]  /*9e20*/  SYNCS.PHASECHK.TRANS64.TRYWAIT P0, [R3+URZ+0xe0], R0 ;  /* 0x0000e000030075a7 */ /* 0x0022a400080011ff */
[----:B--2---:R-:W-:Y:S05]  /*9e30*/  @!P0 NANOSLEEP.SYNCS 0x989680 ;  /* 0x009896800000895d */ /* 0x004fea0003900000 */
[----:B------:R-:W2:Y:S02]  /*9e40*/  @!P0 SYNCS.PHASECHK.TRANS64 P0, [R3+URZ+0xe0], R0 ;  /* 0x0000e000030085a7 */ /* 0x000ea400080010ff */
[----:B--2---:R-:W-:Y:S05]  /*9e50*/  @!P0 BRA `(.L_x_151) ;  /* 0xfffffffc00f08947 */ /* 0x004fea000383ffff */
[----:B------:R-:W-:Y:S05]  /*9e60*/  BRA `(.L_x_152) ;  /* 0xffffff9800387947 */ /* 0x000fea000383ffff */
.L_x_65:
[----:B------:R-:W-:Y:S07]  /*9e70*/  MOV R0, UR5 ;  /* 0x0000000500007c02 */ /* 0x000fee0008000f00 */
.L_x_153:
[----:B-1----:R1:W2:Y:S02]  /*9e80*/  SYNCS.PHASECHK.TRANS64.TRYWAIT P0, [R0+URZ], R3 ;  /* 0x00000003000075a7 */ /* 0x0022a400080011ff */
[----:B--2---:R-:W-:Y:S05]  /*9e90*/  @!P0 NANOSLEEP.SYNCS 0x989680 ;  /* 0x009896800000895d */ /* 0x004fea0003900000 */
[----:B------:R-:W2:Y:S02]  /*9ea0*/  @!P0 SYNCS.PHASECHK.TRANS64 P0, [R0+URZ], R3 ;  /* 0x00000003000085a7 */ /* 0x000ea400080010ff */
[----:B--2---:R-:W-:Y:S05]  /*9eb0*/  @!P0 BRA `(.L_x_153) ;  /* 0xfffffffc00f08947 */ /* 0x004fea000383ffff */
[----:B------:R-:W-:Y:S05]  /*9ec0*/  BRA `(.L_x_64) ;  /* 0xffffff9800547947 */ /* 0x000fea000383ffff */
.L_x_68:
[----:B------:R-:W-:-:S07]  /*9ed0*/  MOV R0, UR4 ;  /* 0x0000000400007c02 */ /* 0x000fce0008000f00 */
.L_x_154:
[----:B--2---:R2:W4:Y:S02]  /*9ee0*/  SYNCS.PHASECHK.TRANS64.TRYWAIT P0, [R0+URZ], R3 ;  /* 0x00000003000075a7 */ /* 0x00452400080011ff */
[----:B----4-:R-:W-:Y:S05]  /*9ef0*/  @!P0 NANOSLEEP.SYNCS 0x989680 ;  /* 0x009896800000895d */ /* 0x010fea0003900000 */
[----:B------:R-:W4:Y:S02]  /*9f00*/  @!P0 SYNCS.PHASECHK.TRANS64 P0, [R0+URZ], R3 ;  /* 0x00000003000085a7 */ /* 0x000f2400080010ff */
[----:B----4-:R-:W-:Y:S05]  /*9f10*/  @!P0 BRA `(.L_x_154) ;  /* 0xfffffffc00f08947 */ /* 0x010fea000383ffff */
[----:B------:R-:W-:Y:S05]  /*9f20*/  BRA `(.L_x_155) ;  /* 0xffffff9c00307947 */ /* 0x000fea000383ffff */
.L_x_69:
[----:B------:R-:W-:-:S07]  /*9f30*/  MOV R0, UR5 ;  /* 0x0000000500007c02 */ /* 0x000fce0008000f00 */
.L_x_156:
[----:B-1----:R1:W2:Y:S02]  /*9f40*/  SYNCS.PHASECHK.TRANS64.TRYWAIT P0, [R0+URZ], R3 ;  /* 0x00000003000075a7 */ /* 0x0022a400080011ff */
[----:B--2---:R-:W-:Y:S05]  /*9f50*/  @!P0 NANOSLEEP.SYNCS 0x989680 ;  /* 0x009896800000895d */ /* 0x004fea0003900000 */
[----:B------:R-:W2:Y:S02]  /*9f60*/  @!P0 SYNCS.PHASECHK.TRANS64 P0, [R0+URZ], R3 ;  /* 0x00000003000085a7 */ /* 0x000ea400080010ff */
[----:B--2---:R-:W-:Y:S05]  /*9f70*/  @!P0 BRA `(.L_x_156) ;  /* 0xfffffffc00f08947 */ /* 0x004fea000383ffff */
[----:B------:R-:W-:Y:S05]  /*9f80*/  BRA `(.L_x_157) ;  /* 0xffffff9c003c7947 */ /* 0x000fea000383ffff */
.L_x_70:
[----:B------:R-:W-:-:S07]  /*9f90*/  MOV R0, UR5 ;  /* 0x0000000500007c02 */ /* 0x000fce0008000f00 */
.L_x_158:
[----:B-1----:R1:W2:Y:S02]  /*9fa0*/  SYNCS.PHASECHK.TRANS64.TRYWAIT P0, [R0+URZ], R3 ;  /* 0x00000003000075a7 */ /* 0x0022a400080011ff */
[----:B--2---:R-:W-:Y:S05]  /*9fb0*/  @!P0 NANOSLEEP.SYNCS 0x989680 ;  /* 0x009896800000895d */ /* 0x004fea0003900000 */
[----:B------:R-:W2:Y:S02]  /*9fc0*/  @!P0 SYNCS.PHASECHK.TRANS64 P0, [R0+URZ], R3 ;  /* 0x00000003000085a7 */ /* 0x000ea400080010ff */
[----:B--2---:R-:W-:Y:S05]  /*9fd0*/  @!P0 BRA `(.L_x_158) ;  /* 0xfffffffc00f08947 */ /* 0x004fea000383ffff */
[----:B------:R-:W-:Y:S05]  /*9fe0*/  BRA `(.L_x_159) ;  /* 0xffffff9c00487947 */ /* 0x000fea000383ffff */
.L_x_71:
[----:B------:R-:W-:-:S07]  /*9ff0*/  MOV R0, UR4 ;  /* 0x0000000400007c02 */ /* 0x000fce0008000f00 */
.L_x_160:
[----:B-1----:R1:W2:Y:S02]  /*a000*/  SYNCS.PHASECHK.TRANS64.TRYWAIT P0, [R0+URZ], R3 ;  /* 0x00000003000075a7 */ /* 0x0022a400080011ff */
[----:B--2---:R-:W-:Y:S05]  /*a010*/  @!P0 NANOSLEEP.SYNCS 0x989680 ;  /* 0x009896800000895d */ /* 0x004fea0003900000 */
[----:B------:R-:W2:Y:S02]  /*a020*/  @!P0 SYNCS.PHASECHK.TRANS64 P0, [R0+URZ], R3 ;  /* 0x00000003000085a7 */ /* 0x000ea400080010ff */
[----:B--2---:R-:W-:Y:S05]  /*a030*/  @!P0 BRA `(.L_x_160) ;  /* 0xfffffffc00f08947 */ /* 0x004fea000383ffff */
[----:B------:R-:W-:Y:S05]  /*a040*/  BRA `(.L_x_161) ;  /* 0xffffff9c00547947 */ /* 0x000fea000383ffff */
.L_x_76:
[----:B-1----:R1:W2:Y:S02]  /*a050*/  SYNCS.PHASECHK.TRANS64.TRYWAIT P0, [R8+URZ+0xa0], R5 ;  /* 0x0000a005080075a7 */ /* 0x0022a400080011ff */
[----:B--2---:R-:W-:Y:S05]  /*a060*/  @!P0 NANOSLEEP.SYNCS 0x989680 ;  /* 0x009896800000895d */ /* 0x004fea0003900000 */
[----:B------:R-:W2:Y:S02]  /*a070*/  @!P0 SYNCS.PHASECHK.TRANS64 P0, [R8+URZ+0xa0], R5 ;  /* 0x0000a005080085a7 */ /* 0x000ea400080010ff */
[----:B--2---:R-:W-:Y:S05]  /*a080*/  @!P0 BRA `(.L_x_76) ;  /* 0xfffffffc00f08947 */ /* 0x004fea000383ffff */
[----:B------:R-:W-:Y:S05]  /*a090*/  BRA `(.L_x_162) ;  /* 0xffffffa000987947 */ /* 0x000fea000383ffff */
.L_x_79:
[----:B------:R-:W-:Y:S07]  /*a0a0*/  MOV R0, UR21 ;  /* 0x0000001500007c02 */ /* 0x000fee0008000f00 */
.L_x_163:
[----:B-1----:R1:W2:Y:S02]  /*a0b0*/  SYNCS.PHASECHK.TRANS64.TRYWAIT P1, [R0+URZ+0x98], R5 ;  /* 0x00009805000075a7 */ /* 0x0022a400080211ff */
[----:B--2---:R-:W-:Y:S05]  /*a0c0*/  @!P1 NANOSLEEP.SYNCS 0x989680 ;  /* 0x009896800000995d */ /* 0x004fea0003900000 */
[----:B------:R-:W2:Y:S02]  /*a0d0*/  @!P1 SYNCS.PHASECHK.TRANS64 P1, [R0+URZ+0x98], R5 ;  /* 0x00009805000095a7 */ /* 0x000ea400080210ff */
[----:B--2---:R-:W-:Y:S05]  /*a0e0*/  @!P1 BRA `(.L_x_163) ;  /* 0xfffffffc00f09947 */ /* 0x004fea000383ffff */
[----:B------:R-:W-:Y:S05]  /*a0f0*/  BRA `(.L_x_78) ;  /* 0xffffffa800147947 */ /* 0x000fea000383ffff */
.L_x_82:
[----:B-1----:R-:W-:Y:S07]  /*a100*/  MOV R5, UR21 ;  /* 0x0000001500057c02 */ /* 0x002fee0008000f00 */
.L_x_164:
[----:B-1----:R1:W2:Y:S02]  /*a110*/  SYNCS.PHASECHK.TRANS64.TRYWAIT P0, [R5+URZ+0x70], R4 ;  /* 0x00007004050075a7 */ /* 0x0022a400080011ff */
[----:B--2---:R-:W-:Y:S05]  /*a120*/  @!P0 NANOSLEEP.SYNCS 0x989680 ;  /* 0x009896800000895d */ /* 0x004fea0003900000 */
[----:B------:R-:W2:Y:S02]  /*a130*/  @!P0 SYNCS.PHASECHK.TRANS64 P0, [R5+URZ+0x70], R4 ;  /* 0x00007004050085a7 */ /* 0x000ea400080010ff */
[----:B--2---:R-:W-:Y:S05]  /*a140*/  @!P0 BRA `(.L_x_164) ;  /* 0xfffffffc00f08947 */ /* 0x004fea000383ffff */
[----:B------:R-:W-:Y:S05]  /*a150*/  BRA `(.L_x_165) ;  /* 0xffffffa8006c7947 */ /* 0x000fea000383ffff */
.L_x_83:
[----:B------:R-:W-:Y:S07]  /*a160*/  MOV R5, UR21 ;  /* 0x0000001500057c02 */ /* 0x000fee0008000f00 */
.L_x_166:
[----:B-1----:R1:W2:Y:S02]  /*a170*/  SYNCS.PHASECHK.TRANS64.TRYWAIT P0, [R5+URZ+0x78], R4 ;  /* 0x00007804050075a7 */ /* 0x0022a400080011ff */
[----:B--2---:R-:W-:Y:S05]  /*a180*/  @!P0 NANOSLEEP.SYNCS 0x989680 ;  /* 0x009896800000895d */ /* 0x004fea0003900000 */
[----:B------:R-:W2:Y:S02]  /*a190*/  @!P0 SYNCS.PHASECHK.TRANS64 P0, [R5+URZ+0x78], R4 ;  /* 0x00007804050085a7 */ /* 0x000ea400080010ff */
[----:B--2---:R-:W-:Y:S05]  /*a1a0*/  @!P0 BRA `(.L_x_166) ;  /* 0xfffffffc00f08947 */ /* 0x004fea000383ffff */
[----:B------:R-:W-:Y:S05]  /*a1b0*/  BRA `(.L_x_167) ;  /* 0xffffffa800a47947 */ /* 0x000fea000383ffff */
.L_x_84:
[----:B-1----:R-:W-:Y:S07]  /*a1c0*/  MOV R5, UR21 ;  /* 0x0000001500057c02 */ /* 0x002fee0008000f00 */
.L_x_168:
[----:B-1----:R1:W2:Y:S02]  /*a1d0*/  SYNCS.PHASECHK.TRANS64.TRYWAIT P0, [R5+URZ+0x80], R4 ;  /* 0x00008004050075a7 */ /* 0x0022a400080011ff */
[----:B--2---:R-:W-:Y:S05]  /*a1e0*/  @!P0 NANOSLEEP.SYNCS 0x989680 ;  /* 0x009896800000895d */ /* 0x004fea0003900000 */
[----:B------:R-:W2:Y:S02]  /*a1f0*/  @!P0 SYNCS.PHASECHK.TRANS64 P0, [R5+URZ+0x80], R4 ;  /* 0x00008004050085a7 */ /* 0x000ea400080010ff */
[----:B--2---:R-:W-:Y:S05]  /*a200*/  @!P0 BRA `(.L_x_168) ;  /* 0xfffffffc00f08947 */ /* 0x004fea000383ffff */
[----:B------:R-:W-:Y:S05]  /*a210*/  BRA `(.L_x_169) ;  /* 0xffffffa800e87947 */ /* 0x000fea000383ffff */
.L_x_85:
[----:B-1----:R-:W-:Y:S07]  /*a220*/  MOV R5, UR21 ;  /* 0x0000001500057c02 */ /* 0x002fee0008000f00 */
.L_x_170:
[----:B-1----:R1:W2:Y:S02]  /*a230*/  SYNCS.PHASECHK.TRANS64.TRYWAIT P0, [R5+URZ+0x88], R4 ;  /* 0x00008804050075a7 */ /* 0x0022a400080011ff */
[----:B--2---:R-:W-:Y:S05]  /*a240*/  @!P0 NANOSLEEP.SYNCS 0x989680 ;  /* 0x009896800000895d */ /* 0x004fea0003900000 */
[----:B------:R-:W2:Y:S02]  /*a250*/  @!P0 SYNCS.PHASECHK.TRANS64 P0, [R5+URZ+0x88], R4 ;  /* 0x00008804050085a7 */ /* 0x000ea400080010ff */
[----:B--2---:R-:W-:Y:S05]  /*a260*/  @!P0 BRA `(.L_x_170) ;  /* 0xfffffffc00f08947 */ /* 0x004fea000383ffff */
[----:B------:R-:W-:Y:S05]  /*a270*/  BRA `(.L_x_171) ;  /* 0xffffffac00307947 */ /* 0x000fea000383ffff */
.L_x_87:
[----:B------:R-:W-:-:S07]  /*a280*/  MOV R0, UR21 ;  /* 0x0000001500007c02 */ /* 0x000fce0008000f00 */
.L_x_172:
[----:B-1----:R1:W2:Y:S02]  /*a290*/  SYNCS.PHASECHK.TRANS64.TRYWAIT P0, [R0+URZ+0x70], R3 ;  /* 0x00007003000075a7 */ /* 0x0022a400080011ff */
[----:B--2---:R-:W-:Y:S05]  /*a2a0*/  @!P0 NANOSLEEP.SYNCS 0x989680 ;  /* 0x009896800000895d */ /* 0x004fea0003900000 */
[----:B------:R-:W2:Y:S02]  /*a2b0*/  @!P0 SYNCS.PHASECHK.TRANS64 P0, [R0+URZ+0x70], R3 ;  /* 0x00007003000085a7 */ /* 0x000ea400080010ff */
[----:B--2---:R-:W-:Y:S05]  /*a2c0*/  @!P0 BRA `(.L_x_172) ;  /* 0xfffffffc00f08947 */ /* 0x004fea000383ffff */
[----:B------:R-:W-:Y:S05]  /*a2d0*/  BRA `(.L_x_173) ;  /* 0xffffffac00a47947 */ /* 0x000fea000383ffff */
.L_x_88:
[----:B-1----:R-:W-:-:S07]  /*a2e0*/  MOV R0, UR21 ;  /* 0x0000001500007c02 */ /* 0x002fce0008000f00 */
.L_x_174:
[----:B-1----:R1:W2:Y:S02]  /*a2f0*/  SYNCS.PHASECHK.TRANS64.TRYWAIT P0, [R0+URZ+0x78], R3 ;  /* 0x00007803000075a7 */ /* 0x0022a400080011ff */
[----:B--2---:R-:W-:Y:S05]  /*a300*/  @!P0 NANOSLEEP.SYNCS 0x989680 ;  /* 0x009896800000895d */ /* 0x004fea0003900000 */
[----:B------:R-:W2:Y:S02]  /*a310*/  @!P0 SYNCS.PHASECHK.TRANS64 P0, [R0+URZ+0x78], R3 ;  /* 0x00007803000085a7 */ /* 0x000ea400080010ff */
[----:B--2---:R-:W-:Y:S05]  /*a320*/  @!P0 BRA `(.L_x_174) ;  /* 0xfffffffc00f08947 */ /* 0x004fea000383ffff */
[----:B------:R-:W-:Y:S05]  /*a330*/  BRA `(.L_x_175) ;  /* 0xffffffac00947947 */ /* 0x000fea000383ffff */
.L_x_89:
[----:B-1----:R-:W-:-:S07]  /*a340*/  MOV R0, UR21 ;  /* 0x0000001500007c02 */ /* 0x002fce0008000f00 */
.L_x_176:
[----:B-1----:R1:W2:Y:S02]  /*a350*/  SYNCS.PHASECHK.TRANS64.TRYWAIT P0, [R0+URZ+0x80], R3 ;  /* 0x00008003000075a7 */ /* 0x0022a400080011ff */
[----:B--2---:R-:W-:Y:S05]  /*a360*/  @!P0 NANOSLEEP.SYNCS 0x989680 ;  /* 0x009896800000895d */ /* 0x004fea0003900000 */
[----:B------:R-:W2:Y:S02]  /*a370*/  @!P0 SYNCS.PHASECHK.TRANS64 P0, [R0+URZ+0x80], R3 ;  /* 0x00008003000085a7 */ /* 0x000ea400080010ff */
[----:B--2---:R-:W-:Y:S05]  /*a380*/  @!P0 BRA `(.L_x_176) ;  /* 0xfffffffc00f08947 */ /* 0x004fea000383ffff */
[----:B------:R-:W-:Y:S05]  /*a390*/  BRA `(.L_x_177) ;  /* 0xffffffac00847947 */ /* 0x000fea000383ffff */
.L_x_91:
[----:B-1----:R1:W2:Y:S02]  /*a3a0*/  SYNCS.PHASECHK.TRANS64.TRYWAIT P0, [R3+URZ+0xa0], R0 ;  /* 0x0000a000030075a7 */ /* 0x0022a400080011ff */
[----:B--2---:R-:W-:Y:S05]  /*a3b0*/  @!P0 NANOSLEEP.SYNCS 0x989680 ;  /* 0x009896800000895d */ /* 0x004fea0003900000 */
[----:B------:R-:W2:Y:S02]  /*a3c0*/  @!P0 SYNCS.PHASECHK.TRANS64 P0, [R3+URZ+0xa0], R0 ;  /* 0x0000a000030085a7 */ /* 0x000ea400080010ff */
[----:B--2---:R-:W-:Y:S05]  /*a3d0*/  @!P0 BRA `(.L_x_91) ;  /* 0xfffffffc00f08947 */ /* 0x004fea000383ffff */
[----:B------:R-:W-:Y:S05]  /*a3e0*/  BRA `(.L_x_178) ;  /* 0xffffffb000547947 */ /* 0x000fea000383ffff */
.L_x_102:
[----:B--2---:R2:W1:Y:S02]  /*a3f0*/  SYNCS.PHASECHK.TRANS64.TRYWAIT P1, [R2+URZ+0x50], R3 ;  /* 0x00005003020075a7 */ /* 0x00446400080211ff */
[----:B-1----:R-:W-:Y:S05]  /*a400*/  @!P1 NANOSLEEP.SYNCS 0x989680 ;  /* 0x009896800000995d */ /* 0x002fea0003900000 */
[----:B------:R-:W1:Y:S02]  /*a410*/  @!P1 SYNCS.PHASECHK.TRANS64 P1, [R2+URZ+0x50], R3 ;  /* 0x00005003020095a7 */ /* 0x000e6400080210ff */
[----:B-1----:R-:W-:Y:S05]  /*a420*/  @!P1 BRA `(.L_x_102) ;  /* 0xfffffffc00f09947 */ /* 0x002fea000383ffff */
[----:B------:R-:W-:Y:S05]  /*a430*/  BRA `(.L_x_101) ;  /* 0xffffffbc00cc7947 */ /* 0x000fea000383ffff */
.L_x_104:
[----:B--2---:R2:W4:Y:S02]  /*a440*/  SYNCS.PHASECHK.TRANS64.TRYWAIT P0, [R71+URZ+0xc0], R4 ;  /* 0x0000c004470075a7 */ /* 0x00452400080011ff */
[----:B----4-:R-:W-:Y:S05]  /*a450*/  @!P0 NANOSLEEP.SYNCS 0x989680 ;  /* 0x009896800000895d */ /* 0x010fea0003900000 */
[----:B------:R-:W4:Y:S02]  /*a460*/  @!P0 SYNCS.PHASECHK.TRANS64 P0, [R71+URZ+0xc0], R4 ;  /* 0x0000c004470085a7 */ /* 0x000f2400080010ff */
[----:B----4-:R-:W-:Y:S05]  /*a470*/  @!P0 BRA `(.L_x_104) ;  /* 0xfffffffc00f08947 */ /* 0x010fea000383ffff */
[----:B------:R-:W-:Y:S05]  /*a480*/  BRA `(.L_x_103) ;  /* 0xffffffc0001c7947 */ /* 0x000fea000383ffff */
.L_x_112:
[----:B---3--:R3:W4:Y:S02]  /*a490*/  SYNCS.PHASECHK.TRANS64.TRYWAIT P0, [R112+URZ+0x50], R3 ;  /* 0x00005003700075a7 */ /* 0x00872400080011ff */
[----:B----4-:R-:W-:Y:S05]  /*a4a0*/  @!P0 NANOSLEEP.SYNCS 0x989680 ;  /* 0x009896800000895d */ /* 0x010fea0003900000 */
[----:B------:R-:W4:Y:S02]  /*a4b0*/  @!P0 SYNCS.PHASECHK.TRANS64 P0, [R112+URZ+0x50], R3 ;  /* 0x00005003700085a7 */ /* 0x000f2400080010ff */
[----:B----4-:R-:W-:Y:S05]  /*a4c0*/  @!P0 BRA `(.L_x_112) ;  /* 0xfffffffc00f08947 */ /* 0x010fea000383ffff */
[----:B------:R-:W-:Y:S05]  /*a4d0*/  BRA `(.L_x_111) ;  /* 0xffffffcc00107947 */ /* 0x000fea000383ffff */
.L_x_120:
[----:B---3--:R3:W4:Y:S02]  /*a4e0*/  SYNCS.PHASECHK.TRANS64.TRYWAIT P0, [R112+URZ+0x50], R5 ;  /* 0x00005005700075a7 */ /* 0x00872400080011ff */
[----:B----4-:R-:W-:Y:S05]  /*a4f0*/  @!P0 NANOSLEEP.SYNCS 0x989680 ;  /* 0x009896800000895d */ /* 0x010fea0003900000 */
[----:B------:R-:W4:Y:S02]  /*a500*/  @!P0 SYNCS.PHASECHK.TRANS64 P0, [R112+URZ+0x50], R5 ;  /* 0x00005005700085a7 */ /* 0x000f2400080010ff */
[----:B----4-:R-:W-:Y:S05]  /*a510*/  @!P0 BRA `(.L_x_120) ;  /* 0xfffffffc00f08947 */ /* 0x010fea000383ffff */
[----:B------:R-:W-:Y:S05]  /*a520*/  BRA `(.L_x_119) ;  /* 0xffffffd800507947 */ /* 0x000fea000383ffff */
.L_x_128:
[----:B---3--:R3:W4:Y:S02]  /*a530*/  SYNCS.PHASECHK.TRANS64.TRYWAIT P0, [R102+URZ+0x50], R3 ;  /* 0x00005003660075a7 */ /* 0x00872400080011ff */
[----:B----4-:R-:W-:Y:S05]  /*a540*/  @!P0 NANOSLEEP.SYNCS 0x989680 ;  /* 0x009896800000895d */ /* 0x010fea0003900000 */
[----:B------:R-:W4:Y:S02]  /*a550*/  @!P0 SYNCS.PHASECHK.TRANS64 P0, [R102+URZ+0x50], R3 ;  /* 0x00005003660085a7 */ /* 0x000f2400080010ff */
[----:B----4-:R-:W-:Y:S05]  /*a560*/  @!P0 BRA `(.L_x_128) ;  /* 0xfffffffc00f08947 */ /* 0x010fea000383ffff */
[----:B------:R-:W-:Y:S05]  /*a570*/  BRA `(.L_x_127) ;  /* 0xffffffe4009c7947 */ /* 0x000fea000383ffff */
        .weak           $__internal_0_$__cuda_sm10x_tcgen05_guardrail_trap_col_being_dealloced_not_returned_by_alloc
        .type           $__internal_0_$__cuda_sm10x_tcgen05_guardrail_trap_col_being_dealloced_not_returned_by_alloc,@function
        .size           $__internal_0_$__cuda_sm10x_tcgen05_guardrail_trap_col_being_dealloced_not_returned_by_alloc,($__internal_1_$__cuda_sm10x_tcgen05_guardrail_trap_phase_invalid_during_alloc - $__internal_0_$__cuda_sm10x_tcgen05_guardrail_trap_col_being_dealloced_not_returned_by_alloc)
$__internal_0_$__cuda_sm10x_tcgen05_guardrail_trap_col_being_dealloced_not_returned_by_alloc:
[----:B------:R-:W-:Y:S05]  /*a580*/  BPT.TRAP 0x1 ;  /* 0x000000040000795c */ /* 0x000fea0000300000 */
[----:B------:R-:W-:-:S04]  /*a590*/  HFMA2 R3, -RZ, RZ, 0, 0 ;  /* 0x00000000ff037431 */ /* 0x000fc800000001ff */
[----:B------:R-:W-:Y:S05]  /*a5a0*/  RET.REL.NODEC R2 `(_ZN7cutlass13device_kernelINS_4gemm6kernel13GemmUniversalIN4cute5tupleIJiiiiEEENS1_10collective13CollectiveMmaINS1_35MainloopSm100TmaUmmaWarpSpecializedILi5ELi2ELi4ENS5_IJNS4_1CILi8EEENSA_ILi1EEESC_EEEEENS5_IJNSA_ILi64EEENSA_ILi256EEENSA_ILi128EEEEEENS_12float_e4m3_tENS5_IJlSC_lEEESJ_SK_NS4_8TiledMMAINS4_8MMA_AtomIJNS4_10MMA_TraitsINS4_19SM100_MMA_F8F6F4_SSEJSJ_SJ_fSF_SG_NS4_17integral_constantINS4_4UMMA5MajorELSR_0EEESS_NSP_INSQ_7ScaleInELST_0EEESU_EEEEEENS4_6LayoutINS5_IJSC_SC_SC_EEENS5_IJNSA_ILi0EEESZ_SZ_EEEEENS5_IJNS4_10UnderscoreES12_S12_EEEEENS4_13SM90_TMA_LOADENS4_14ComposedLayoutINS4_7SwizzleILi3ELi4ELi3EEENS4_18smem_ptr_flag_bitsILi8EEENSX_INS5_IJSB_SH_EEENS5_IJSH_SC_EEEEEEEvNS4_8identityENS4_23SM90_TMA_LOAD_MULTICASTES1E_vS1F_EENS_8epilogue10collective18CollectiveEpilogueINS1I_23Sm100TmaWarpSpecializedILi4ELi2ELi32ELb0ELb0EEEJSI_NS5_IJNSX_ISF_SC_EES1N_EEESJ_SK_SJ_SK_NS1I_6fusion15FusionCallbacksIS1M_NS1P_17LinearCombinationISJ_fSJ_fLNS_15FloatRoundStyleE2EEESI_S1O_JEEENS4_5SM1004TMEM4LOAD26SM100_TMEM_LOAD_16dp32b32xES15_NS16_INS17_ILi2ELi4ELi3EEES1A_NSX_INS5_IJSB_SF_EEENS5_IJSF_SC_EEEEEEENS4_39AutoVectorizingCopyWithAssumedAlignmentILi128EEENS4_14SM90_TMA_STOREES23_S25_S25_EEEvvEEEEvNT_6ParamsE) ;  /* 0xffffff5802947950 */ /* 0x000fea0003c3ffff */
        .weak           $__internal_1_$__cuda_sm10x_tcgen05_guardrail_trap_phase_invalid_during_alloc
        .type           $__internal_1_$__cuda_sm10x_tcgen05_guardrail_trap_phase_invalid_during_alloc,@function
        .size           $__internal_1_$__cuda_sm10x_tcgen05_guardrail_trap_phase_invalid_during_alloc,($__internal_2_$__cuda_sm10x_tcgen05_guardrail_trap_unallocated_columns_being_dealloced - $__internal_1_$__cuda_sm10x_tcgen05_guardrail_trap_phase_invalid_during_alloc)
$__internal_1_$__cuda_sm10x_tcgen05_guardrail_trap_phase_invalid_during_alloc:
[----:B------:R-:W-:Y:S05]  /*a5b0*/  BPT.TRAP 0x1 ;  /* 0x000000040000795c */ /* 0x000fea0000300000 */
[----:B------:R-:W-:-:S04]  /*a5c0*/  MOV R5, 0x0 ;  /* 0x0000000000057802 */ /* 0x000fc80000000f00 */
[----:B------:R-:W-:Y:S05]  /*a5d0*/  RET.REL.NODEC R4 `(_ZN7cutlass13device_kernelINS_4gemm6kernel13GemmUniversalIN4cute5tupleIJiiiiEEENS1_10collective13CollectiveMmaINS1_35MainloopSm100TmaUmmaWarpSpecializedILi5ELi2ELi4ENS5_IJNS4_1CILi8EEENSA_ILi1EEESC_EEEEENS5_IJNSA_ILi64EEENSA_ILi256EEENSA_ILi128EEEEEENS_12float_e4m3_tENS5_IJlSC_lEEESJ_SK_NS4_8TiledMMAINS4_8MMA_AtomIJNS4_10MMA_TraitsINS4_19SM100_MMA_F8F6F4_SSEJSJ_SJ_fSF_SG_NS4_17integral_constantINS4_4UMMA5MajorELSR_0EEESS_NSP_INSQ_7ScaleInELST_0EEESU_EEEEEENS4_6LayoutINS5_IJSC_SC_SC_EEENS5_IJNSA_ILi0EEESZ_SZ_EEEEENS5_IJNS4_10UnderscoreES12_S12_EEEEENS4_13SM90_TMA_LOADENS4_14ComposedLayoutINS4_7SwizzleILi3ELi4ELi3EEENS4_18smem_ptr_flag_bitsILi8EEENSX_INS5_IJSB_SH_EEENS5_IJSH_SC_EEEEEEEvNS4_8identityENS4_23SM90_TMA_LOAD_MULTICASTES1E_vS1F_EENS_8epilogue10collective18CollectiveEpilogueINS1I_23Sm100TmaWarpSpecializedILi4ELi2ELi32ELb0ELb0EEEJSI_NS5_IJNSX_ISF_SC_EES1N_EEESJ_SK_SJ_SK_NS1I_6fusion15FusionCallbacksIS1M_NS1P_17LinearCombinationISJ_fSJ_fLNS_15FloatRoundStyleE2EEESI_S1O_JEEENS4_5SM1004TMEM4LOAD26SM100_TMEM_LOAD_16dp32b32xES15_NS16_INS17_ILi2ELi4ELi3EEES1A_NSX_INS5_IJSB_SF_EEENS5_IJSF_SC_EEEEEEENS4_39AutoVectorizingCopyWithAssumedAlignmentILi128EEENS4_14SM90_TMA_STOREES23_S25_S25_EEEvvEEEEvNT_6ParamsE) ;  /* 0xffffff5804887950 */ /* 0x000fea0003c3ffff */
        .weak           $__internal_2_$__cuda_sm10x_tcgen05_guardrail_trap_unallocated_columns_being_dealloced
        .type           $__internal_2_$__cuda_sm10x_tcgen05_guardrail_trap_unallocated_columns_being_dealloced,@function
        .size           $__internal_2_$__cuda_sm10x_tcgen05_guardrail_trap_unallocated_columns_being_dealloced,(.L_x_180 - $__internal_2_$__cuda_sm10x_tcgen05_guardrail_trap_unallocated_columns_being_dealloced)
$__internal_2_$__cuda_sm10x_tcgen05_guardrail_trap_unallocated_columns_being_dealloced:
[----:B------:R-:W-:Y:S05]  /*a5e0*/  BPT.TRAP 0x1 ;  /* 0x000000040000795c */ /* 0x000fea0000300000 */
[----:B------:R-:W-:-:S04]  /*a5f0*/  HFMA2 R3, -RZ, RZ, 0, 0 ;  /* 0x00000000ff037431 */ /* 0x000fc800000001ff */
[----:B------:R-:W-:Y:S05]  /*a600*/  RET.REL.NODEC R2 `(_ZN7cutlass13device_kernelINS_4gemm6kernel13GemmUniversalIN4cute5tupleIJiiiiEEENS1_10collective13CollectiveMmaINS1_35MainloopSm100TmaUmmaWarpSpecializedILi5ELi2ELi4ENS5_IJNS4_1CILi8EEENSA_ILi1EEESC_EEEEENS5_IJNSA_ILi64EEENSA_ILi256EEENSA_ILi128EEEEEENS_12float_e4m3_tENS5_IJlSC_lEEESJ_SK_NS4_8TiledMMAINS4_8MMA_AtomIJNS4_10MMA_TraitsINS4_19SM100_MMA_F8F6F4_SSEJSJ_SJ_fSF_SG_NS4_17integral_constantINS4_4UMMA5MajorELSR_0EEESS_NSP_INSQ_7ScaleInELST_0EEESU_EEEEEENS4_6LayoutINS5_IJSC_SC_SC_EEENS5_IJNSA_ILi0EEESZ_SZ_EEEEENS5_IJNS4_10UnderscoreES12_S12_EEEEENS4_13SM90_TMA_LOADENS4_14ComposedLayoutINS4_7SwizzleILi3ELi4ELi3EEENS4_18smem_ptr_flag_bitsILi8EEENSX_INS5_IJSB_SH_EEENS5_IJSH_SC_EEEEEEEvNS4_8identityENS4_23SM90_TMA_LOAD_MULTICASTES1E_vS1F_EENS_8epilogue10collective18CollectiveEpilogueINS1I_23Sm100TmaWarpSpecializedILi4ELi2ELi32ELb0ELb0EEEJSI_NS5_IJNSX_ISF_SC_EES1N_EEESJ_SK_SJ_SK_NS1I_6fusion15FusionCallbacksIS1M_NS1P_17LinearCombinationISJ_fSJ_fLNS_15FloatRoundStyleE2EEESI_S1O_JEEENS4_5SM1004TMEM4LOAD26SM100_TMEM_LOAD_16dp32b32xES15_NS16_INS17_ILi2ELi4ELi3EEES1A_NSX_INS5_IJSB_SF_EEENS5_IJSF_SC_EEEEEEENS4_39AutoVectorizingCopyWithAssumedAlignmentILi128EEENS4_14SM90_TMA_STOREES23_S25_S25_EEEvvEEEEvNT_6ParamsE) ;  /* 0xffffff58027c7950 */ /* 0x000fea0003c3ffff */
.L_x_179:
[----:B------:R-:W-:-:S00]  /*a610*/  BRA `(.L_x_179) ;  /* 0xfffffffc00fc7947 */ /* 0x000fc0000383ffff */
[----:B------:R-:W-:-:S00]  /*a620*/  NOP ;  /* 0x0000000000007918 */ /* 0x000fc00000000000 */
        /* <DEDUP_REMOVED lines=13> */
.L_x_180:


//--------------------- .nv.global.init           --------------------------
	.section	.nv.global.init,"aw",@progbits
.nv.global.init:
	.type		$str$27,@object
	.size		$str$27,($str$28 - $str$27)
$str$27:
        /*0000*/ 	.byte	0x28, 0x61, 0x64, 0x64, 0x72, 0x65, 0x73, 0x73, 0x20, 0x26, 0x20, 0x6d, 0x61, 0x73, 0x6b, 0x29
        /*0010*/ 	.byte	0x20, 0x3d, 0x3d, 0x20, 0x30, 0x00
	.type		$str$28,@object
	.size		$str$28,($str$26 - $str$28)
$str$28:
        /*0016*/ 	.byte	0x2f, 0x74, 0x6d, 0x70, 0x2f, 0x63, 0x75, 0x74, 0x6c, 0x61, 0x73, 0x73, 0x5f, 0x73, 0x77, 0x65
        /*0026*/ 	.byte	0x65, 0x70, 0x5f, 0x73, 0x72, 0x63, 0x2f, 0x69, 0x6e, 0x63, 0x6c, 0x75, 0x64, 0x65, 0x2f, 0x63
        /*0036*/ 	.byte	0x75, 0x74, 0x65, 0x2f, 0x70, 0x6f, 0x69, 0x6e, 0x74, 0x65, 0x72, 0x5f, 0x66, 0x6c, 0x61, 0x67
        /*0046*/ 	.byte	0x67, 0x65, 0x64, 0x2e, 0x68, 0x70, 0x70, 0x00
	.type		$str$26,@object
	.size		$str$26,($str$25 - $str$26)
$str$26:
        /*004e*/ 	.byte	0x2f, 0x74, 0x6d, 0x70, 0x2f, 0x63, 0x75, 0x74, 0x6c, 0x61, 0x73, 0x73, 0x5f, 0x73, 0x77, 0x65
        /*005e*/ 	.byte	0x65, 0x70, 0x5f, 0x73, 0x72, 0x63, 0x2f, 0x69, 0x6e, 0x63, 0x6c, 0x75, 0x64, 0x65, 0x2f, 0x63
        /*006e*/ 	.byte	0x75, 0x74, 0x65, 0x2f, 0x61, 0x74, 0x6f, 0x6d, 0x2f, 0x63, 0x6f, 0x70, 0x79, 0x5f, 0x74, 0x72
        /*007e*/ 	.byte	0x61, 0x69, 0x74, 0x73, 0x5f, 0x73, 0x6d, 0x31, 0x30, 0x30, 0x2e, 0x68, 0x70, 0x70, 0x00
	.type		$str$25,@object
	.size		$str$25,(__unnamed_1 - $str$25)
$str$25:
        /*008d*/ 	.byte	0x28, 0x28, 0x75, 0x69, 0x6e, 0x74, 0x33, 0x32, 0x5f, 0x74, 0x28, 0x74, 0x68, 0x72, 0x65, 0x61
        /*009d*/ 	.byte	0x64, 0x49, 0x64, 0x78, 0x2e, 0x78, 0x29, 0x20, 0x2f, 0x20, 0x33, 0x32, 0x29, 0x20, 0x25, 0x20
        /*00ad*/ 	.byte	0x34, 0x29, 0x20, 0x3d, 0x3d, 0x20, 0x28, 0x28, 0x28, 0x74, 0x6d, 0x65, 0x6d, 0x5f, 0x61, 0x64
        /*00bd*/ 	.byte	0x64, 0x72, 0x20, 0x3e, 0x3e, 0x20, 0x31, 0x36, 0x29, 0x20, 0x2f, 0x20, 0x33, 0x32, 0x29, 0x20
        /*00cd*/ 	.byte	0x25, 0x20, 0x34, 0x29, 0x00
	.type		__unnamed_1,@object
	.size		__unnamed_1,(__unnamed_2 - __unnamed_1)
__unnamed_1:
        /*00d2*/ 	.byte	0x61, 0x75, 0x74, 0x6f, 0x20, 0x63, 0x75, 0x74, 0x65, 0x3a, 0x3a, 0x61, 0x73, 0x5f, 0x70, 0x6f
        /* <DEDUP_REMOVED lines=24> */
        /*0262*/ 	.byte	0x3c, 0x34, 0x30, 0x39, 0x36, 0x3e, 0x3e, 0x3e, 0x3e, 0x5d, 0x00
	.type		__unnamed_2,@object
	.size		__unnamed_2,(__unnamed_3 - __unnamed_2)
__unnamed_2:
        /* <DEDUP_REMOVED lines=26> */
	.type		__unnamed_3,@object
	.size		__unnamed_3,(.L_3 - __unnamed_3)
__unnamed_3:
        /* <DEDUP_REMOVED lines=40> */
        /*0688*/ 	.byte	0x74, 0x65, 0x3a, 0x3a, 0x43, 0x3c, 0x30, 0x3e, 0x3e, 0x3e, 0x3e, 0x5d, 0x00
.L_3:


//--------------------- .nv.shared._ZN7cutlass13device_kernelINS_4gemm6kernel13GemmUniversalIN4cute5tupleIJiiiiEEENS1_10collective13CollectiveMmaINS1_35MainloopSm100TmaUmmaWarpSpecializedILi5ELi2ELi4ENS5_IJNS4_1CILi8EEENSA_ILi1EEESC_EEEEENS5_IJNSA_ILi64EEENSA_ILi256EEENSA_ILi128EEEEEENS_12float_e4m3_tENS5_IJlSC_lEEESJ_SK_NS4_8TiledMMAINS4_8MMA_AtomIJNS4_10MMA_TraitsINS4_19SM100_MMA_F8F6F4_SSEJSJ_SJ_fSF_SG_NS4_17integral_constantINS4_4UMMA5MajorELSR_0EEESS_NSP_INSQ_7ScaleInELST_0EEESU_EEEEEENS4_6LayoutINS5_IJSC_SC_SC_EEENS5_IJNSA_ILi0EEESZ_SZ_EEEEENS5_IJNS4_10UnderscoreES12_S12_EEEEENS4_13SM90_TMA_LOADENS4_14ComposedLayoutINS4_7SwizzleILi3ELi4ELi3EEENS4_18smem_ptr_flag_bitsILi8EEENSX_INS5_IJSB_SH_EEENS5_IJSH_SC_EEEEEEEvNS4_8identityENS4_23SM90_TMA_LOAD_MULTICASTES1E_vS1F_EENS_8epilogue10collective18CollectiveEpilogueINS1I_23Sm100TmaWarpSpecializedILi4ELi2ELi32ELb0ELb0EEEJSI_NS5_IJNSX_ISF_SC_EES1N_EEESJ_SK_SJ_SK_NS1I_6fusion15FusionCallbacksIS1M_NS1P_17LinearCombinationISJ_fSJ_fLNS_15FloatRoundStyleE2EEESI_S1O_JEEENS4_5SM1004TMEM4LOAD26SM100_TMEM_LOAD_16dp32b32xES15_NS16_INS17_ILi2ELi4ELi3EEES1A_NSX_INS5_IJSB_SF_EEENS5_IJSF_SC_EEEEEEENS4_39AutoVectorizingCopyWithAssumedAlignmentILi128EEENS4_14SM90_TMA_STOREES23_S25_S25_EEEvvEEEEvNT_6ParamsE --------------------------
	.section	.nv.shared._ZN7cutlass13device_kernelINS_4gemm6kernel13GemmUniversalIN4cute5tupleIJiiiiEEENS1_10collective13CollectiveMmaINS1_35MainloopSm100TmaUmmaWarpSpecializedILi5ELi2ELi4ENS5_IJNS4_1CILi8EEENSA_ILi1EEESC_EEEEENS5_IJNSA_ILi64EEENSA_ILi256EEENSA_ILi128EEEEEENS_12float_e4m3_tENS5_IJlSC_lEEESJ_SK_NS4_8TiledMMAINS4_8MMA_AtomIJNS4_10MMA_TraitsINS4_19SM100_MMA_F8F6F4_SSEJSJ_SJ_fSF_SG_NS4_17integral_constantINS4_4UMMA5MajorELSR_0EEESS_NSP_INSQ_7ScaleInELST_0EEESU_EEEEEENS4_6LayoutINS5_IJSC_SC_SC_EEENS5_IJNSA_ILi0EEESZ_SZ_EEEEENS5_IJNS4_10UnderscoreES12_S12_EEEEENS4_13SM90_TMA_LOADENS4_14ComposedLayoutINS4_7SwizzleILi3ELi4ELi3EEENS4_18smem_ptr_flag_bitsILi8EEENSX_INS5_IJSB_SH_EEENS5_IJSH_SC_EEEEEEEvNS4_8identityENS4_23SM90_TMA_LOAD_MULTICASTES1E_vS1F_EENS_8epilogue10collective18CollectiveEpilogueINS1I_23Sm100TmaWarpSpecializedILi4ELi2ELi32ELb0ELb0EEEJSI_NS5_IJNSX_ISF_SC_EES1N_EEESJ_SK_SJ_SK_NS1I_6fusion15FusionCallbacksIS1M_NS1P_17LinearCombinationISJ_fSJ_fLNS_15FloatRoundStyleE2EEESI_S1O_JEEENS4_5SM1004TMEM4LOAD26SM100_TMEM_LOAD_16dp32b32xES15_NS16_INS17_ILi2ELi4ELi3EEES1A_NSX_INS5_IJSB_SF_EEENS5_IJSF_SC_EEEEEEENS4_39AutoVectorizingCopyWithAssumedAlignmentILi128EEENS4_14SM90_TMA_STOREES23_S25_S25_EEEvvEEEEvNT_6ParamsE,"aw",@nobits
	.sectionflags	@""
	.align	16
	.zero		1024


//--------------------- .nv.shared.reserved.0     --------------------------
	.section	.nv.shared.reserved.0,"aw",@nobits
	.weak		__nv_reservedSMEM_offset_0_alias
	.size		__nv_reservedSMEM_offset_0_alias, 0, 64
	.other		__nv_reservedSMEM_offset_0_alias,@"STO_CUDA_RESERVED_SHARED STV_DEFAULT"
__nv_reservedSMEM_offset_0_alias:
	.zero		0
.nv.shared.reserved.0:
	.zero		64
	.weak		__nv_reservedSMEM_tcgen05_partition
	.type		__nv_reservedSMEM_tcgen05_partition,@object
	.size		__nv_reservedSMEM_tcgen05_partition,(.L_0 - __nv_reservedSMEM_tcgen05_partition)
__nv_reservedSMEM_tcgen05_partition:
	.zero		32
.L_0:


//--------------------- .nv.global                --------------------------
	.section	.nv.global,"aw",@nobits
.nv.global:
	.type		_ZN40_INTERNAL_247ac59f_4_k_cu_98987384_322734cute1_E,@object
	.size		_ZN40_INTERNAL_247ac59f_4_k_cu_98987384_322734cute1_E,(_ZN40_INTERNAL_247ac59f_4_k_cu_98987384_322734cuda3std3__45__cpo6cbeginE - _ZN40_INTERNAL_247ac59f_4_k_cu_98987384_322734cute1_E)
_ZN40_INTERNAL_247ac59f_4_k_cu_98987384_322734cute1_E:
	.zero		1
	.type		_ZN40_INTERNAL_247ac59f_4_k_cu_98987384_322734cuda3std3__45__cpo6cbeginE,@object
	.size		_ZN40_INTERNAL_247ac59f_4_k_cu_98987384_322734cuda3std3__45__cpo6cbeginE,(_ZN40_INTERNAL_247ac59f_4_k_cu_98987384_322734cuda3std3__48in_placeE - _ZN40_INTERNAL_247ac59f_4_k_cu_98987384_322734cuda3std3__45__cpo6cbeginE)
_ZN40_INTERNAL_247ac59f_4_k_cu_98987384_322734cuda3std3__45__cpo6cbeginE:
	.zero		1
	.type		_ZN40_INTERNAL_247ac59f_4_k_cu_98987384_322734cuda3std3__48in_placeE,@object
	.size		_ZN40_INTERNAL_247ac59f_4_k_cu_98987384_322734cuda3std3__48in_placeE,(_ZN40_INTERNAL_247ac59f_4_k_cu_98987384_322734cuda3std6ranges3__45__cpo9iter_moveE - _ZN40_INTERNAL_247ac59f_4_k_cu_98987384_322734cuda3std3__48in_placeE)
_ZN40_INTERNAL_247ac59f_4_k_cu_98987384_322734cuda3std3__48in_placeE:
	.zero		1
	.type		_ZN40_INTERNAL_247ac59f_4_k_cu_98987384_322734cuda3std6ranges3__45__cpo9iter_moveE,@object
	.size		_ZN40_INTERNAL_247ac59f_4_k_cu_98987384_322734cuda3std6ranges3__45__cpo9iter_moveE,(_ZN40_INTERNAL_247ac59f_4_k_cu_98987384_322734cuda3std3__45__cpo5beginE - _ZN40_INTERNAL_247ac59f_4_k_cu_98987384_322734cuda3std6ranges3__45__cpo9iter_moveE)
_ZN40_INTERNAL_247ac59f_4_k_cu_98987384_322734cuda3std6ranges3__45__cpo9iter_moveE:
	.zero		1
	.type		_ZN40_INTERNAL_247ac59f_4_k_cu_98987384_322734cuda3std3__45__cpo5beginE,@object
	.size		_ZN40_INTERNAL_247ac59f_4_k_cu_98987384_322734cuda3std3__45__cpo5beginE,(_ZN40_INTERNAL_247ac59f_4_k_cu_98987384_322734cuda3std3__442_GLOBAL__N__247ac59f_4_k_cu_98987384_322736ignoreE - _ZN40_INTERNAL_247ac59f_4_k_cu_98987384_322734cuda3std3__45__cpo5beginE)
_ZN40_INTERNAL_247ac59f_4_k_cu_98987384_322734cuda3std3__45__cpo5beginE:
	.zero		1
	.type		_ZN40_INTERNAL_247ac59f_4_k_cu_98987384_322734cuda3std3__442_GLOBAL__N__247ac59f_4_k_cu_98987384_322736ignoreE,@object
	.size		_ZN40_INTERNAL_247ac59f_4_k_cu_98987384_322734cuda3std3__442_GLOBAL__N__247ac59f_4_k_cu_98987384_322736ignoreE,(_ZN40_INTERNAL_247ac59f_4_k_cu_98987384_322734cute7productE - _ZN40_INTERNAL_247ac59f_4_k_cu_98987384_322734cuda3std3__442_GLOBAL__N__247ac59f_4_k_cu_98987384_322736ignoreE)
_ZN40_INTERNAL_247ac59f_4_k_cu_98987384_322734cuda3std3__442_GLOBAL__N__247ac59f_4_k_cu_98987384_322736ignoreE:
	.zero		1
	.type		_ZN40_INTERNAL_247ac59f_4_k_cu_98987384_322734cute7productE,@object
	.size		_ZN40_INTERNAL_247ac59f_4_k_cu_98987384_322734cute7productE,(_ZN40_INTERNAL_247ac59f_4_k_cu_98987384_322734cuda3std3__45__cpo3endE - _ZN40_INTERNAL_247ac59f_4_k_cu_98987384_322734cute7productE)
_ZN40_INTERNAL_247ac59f_4_k_cu_98987384_322734cute7productE:
	.zero		1
	.type		_ZN40_INTERNAL_247ac59f_4_k_cu_98987384_322734cuda3std3__45__cpo3endE,@object
	.size		_ZN40_INTERNAL_247ac59f_4_k_cu_98987384_322734cuda3std3__45__cpo3endE,(_ZN40_INTERNAL_247ac59f_4_k_cu_98987384_322734cuda3std3__419piecewise_constructE - _ZN40_INTERNAL_247ac59f_4_k_cu_98987384_322734cuda3std3__45__cpo3endE)
_ZN40_INTERNAL_247ac59f_4_k_cu_98987384_322734cuda3std3__45__cpo3endE:
	.zero		1
	.type		_ZN40_INTERNAL_247ac59f_4_k_cu_98987384_322734cuda3std3__419piecewise_constructE,@object
	.size		_ZN40_INTERNAL_247ac59f_4_k_cu_98987384_322734cuda3std3__419piecewise_constructE,(_ZN40_INTERNAL_247ac59f_4_k_cu_98987384_322734cuda3std3__45__cpo4cendE - _ZN40_INTERNAL_247ac59f_4_k_cu_98987384_322734cuda3std3__419piecewise_constructE)
_ZN40_INTERNAL_247ac59f_4_k_cu_98987384_322734cuda3std3__419piecewise_constructE:
	.zero		1
	.type		_ZN40_INTERNAL_247ac59f_4_k_cu_98987384_322734cuda3std3__45__cpo4cendE,@object
	.size		_ZN40_INTERNAL_247ac59f_4_k_cu_98987384_322734cuda3std3__45__cpo4cendE,(_ZN40_INTERNAL_247ac59f_4_k_cu_98987384_322734cuda3std6ranges3__45__cpo4swapE - _ZN40_INTERNAL_247ac59f_4_k_cu_98987384_322734cuda3std3__45__cpo4cendE)
_ZN40_INTERNAL_247ac59f_4_k_cu_98987384_322734cuda3std3__45__cpo4cendE:
	.zero		1
	.type		_ZN40_INTERNAL_247ac59f_4_k_cu_98987384_322734cuda3std6ranges3__45__cpo4swapE,@object
	.size		_ZN40_INTERNAL_247ac59f_4_k_cu_98987384_322734cuda3std6ranges3__45__cpo4swapE,(.L_11 - _ZN40_INTERNAL_247ac59f_4_k_cu_98987384_322734cuda3std6ranges3__45__cpo4swapE)
_ZN40_INTERNAL_247ac59f_4_k_cu_98987384_322734cuda3std6ranges3__45__cpo4swapE:
	.zero		1
.L_11:


//--------------------- .nv.constant0._ZN7cutlass13device_kernelINS_4gemm6kernel13GemmUniversalIN4cute5tupleIJiiiiEEENS1_10collective13CollectiveMmaINS1_35MainloopSm100TmaUmmaWarpSpecializedILi5ELi2ELi4ENS5_IJNS4_1CILi8EEENSA_ILi1EEESC_EEEEENS5_IJNSA_ILi64EEENSA_ILi256EEENSA_ILi128EEEEEENS_12float_e4m3_tENS5_IJlSC_lEEESJ_SK_NS4_8TiledMMAINS4_8MMA_AtomIJNS4_10MMA_TraitsINS4_19SM100_MMA_F8F6F4_SSEJSJ_SJ_fSF_SG_NS4_17integral_constantINS4_4UMMA5MajorELSR_0EEESS_NSP_INSQ_7ScaleInELST_0EEESU_EEEEEENS4_6LayoutINS5_IJSC_SC_SC_EEENS5_IJNSA_ILi0EEESZ_SZ_EEEEENS5_IJNS4_10UnderscoreES12_S12_EEEEENS4_13SM90_TMA_LOADENS4_14ComposedLayoutINS4_7SwizzleILi3ELi4ELi3EEENS4_18smem_ptr_flag_bitsILi8EEENSX_INS5_IJSB_SH_EEENS5_IJSH_SC_EEEEEEEvNS4_8identityENS4_23SM90_TMA_LOAD_MULTICASTES1E_vS1F_EENS_8epilogue10collective18CollectiveEpilogueINS1I_23Sm100TmaWarpSpecializedILi4ELi2ELi32ELb0ELb0EEEJSI_NS5_IJNSX_ISF_SC_EES1N_EEESJ_SK_SJ_SK_NS1I_6fusion15FusionCallbacksIS1M_NS1P_17LinearCombinationISJ_fSJ_fLNS_15FloatRoundStyleE2EEESI_S1O_JEEENS4_5SM1004TMEM4LOAD26SM100_TMEM_LOAD_16dp32b32xES15_NS16_INS17_ILi2ELi4ELi3EEES1A_NSX_INS5_IJSB_SF_EEENS5_IJSF_SC_EEEEEEENS4_39AutoVectorizingCopyWithAssumedAlignmentILi128EEENS4_14SM90_TMA_STOREES23_S25_S25_EEEvvEEEEvNT_6ParamsE --------------------------
	.section	.nv.constant0._ZN7cutlass13device_kernelINS_4gemm6kernel13GemmUniversalIN4cute5tupleIJiiiiEEENS1_10collective13CollectiveMmaINS1_35MainloopSm100TmaUmmaWarpSpecializedILi5ELi2ELi4ENS5_IJNS4_1CILi8EEENSA_ILi1EEESC_EEEEENS5_IJNSA_ILi64EEENSA_ILi256EEENSA_ILi128EEEEEENS_12float_e4m3_tENS5_IJlSC_lEEESJ_SK_NS4_8TiledMMAINS4_8MMA_AtomIJNS4_10MMA_TraitsINS4_19SM100_MMA_F8F6F4_SSEJSJ_SJ_fSF_SG_NS4_17integral_constantINS4_4UMMA5MajorELSR_0EEESS_NSP_INSQ_7ScaleInELST_0EEESU_EEEEEENS4_6LayoutINS5_IJSC_SC_SC_EEENS5_IJNSA_ILi0EEESZ_SZ_EEEEENS5_IJNS4_10UnderscoreES12_S12_EEEEENS4_13SM90_TMA_LOADENS4_14ComposedLayoutINS4_7SwizzleILi3ELi4ELi3EEENS4_18smem_ptr_flag_bitsILi8EEENSX_INS5_IJSB_SH_EEENS5_IJSH_SC_EEEEEEEvNS4_8identityENS4_23SM90_TMA_LOAD_MULTICASTES1E_vS1F_EENS_8epilogue10collective18CollectiveEpilogueINS1I_23Sm100TmaWarpSpecializedILi4ELi2ELi32ELb0ELb0EEEJSI_NS5_IJNSX_ISF_SC_EES1N_EEESJ_SK_SJ_SK_NS1I_6fusion15FusionCallbacksIS1M_NS1P_17LinearCombinationISJ_fSJ_fLNS_15FloatRoundStyleE2EEESI_S1O_JEEENS4_5SM1004TMEM4LOAD26SM100_TMEM_LOAD_16dp32b32xES15_NS16_INS17_ILi2ELi4ELi3EEES1A_NSX_INS5_IJSB_SF_EEENS5_IJSF_SC_EEEEEEENS4_39AutoVectorizingCopyWithAssumedAlignmentILi128EEENS4_14SM90_TMA_STOREES23_S25_S25_EEEvvEEEEvNT_6ParamsE,"a",@progbits
	.sectionflags	@""
	.align	4
.nv.constant0._ZN7cutlass13device_kernelINS_4gemm6kernel13GemmUniversalIN4cute5tupleIJiiiiEEENS1_10collective13CollectiveMmaINS1_35MainloopSm100TmaUmmaWarpSpecializedILi5ELi2ELi4ENS5_IJNS4_1CILi8EEENSA_ILi1EEESC_EEEEENS5_IJNSA_ILi64EEENSA_ILi256EEENSA_ILi128EEEEEENS_12float_e4m3_tENS5_IJlSC_lEEESJ_SK_NS4_8TiledMMAINS4_8MMA_AtomIJNS4_10MMA_TraitsINS4_19SM100_MMA_F8F6F4_SSEJSJ_SJ_fSF_SG_NS4_17integral_constantINS4_4UMMA5MajorELSR_0EEESS_NSP_INSQ_7ScaleInELST_0EEESU_EEEEEENS4_6LayoutINS5_IJSC_SC_SC_EEENS5_IJNSA_ILi0EEESZ_SZ_EEEEENS5_IJNS4_10UnderscoreES12_S12_EEEEENS4_13SM90_TMA_LOADENS4_14ComposedLayoutINS4_7SwizzleILi3ELi4ELi3EEENS4_18smem_ptr_flag_bitsILi8EEENSX_INS5_IJSB_SH_EEENS5_IJSH_SC_EEEEEEEvNS4_8identityENS4_23SM90_TMA_LOAD_MULTICASTES1E_vS1F_EENS_8epilogue10collective18CollectiveEpilogueINS1I_23Sm100TmaWarpSpecializedILi4ELi2ELi32ELb0ELb0EEEJSI_NS5_IJNSX_ISF_SC_EES1N_EEESJ_SK_SJ_SK_NS1I_6fusion15FusionCallbacksIS1M_NS1P_17LinearCombinationISJ_fSJ_fLNS_15FloatRoundStyleE2EEESI_S1O_JEEENS4_5SM1004TMEM4LOAD26SM100_TMEM_LOAD_16dp32b32xES15_NS16_INS17_ILi2ELi4ELi3EEES1A_NSX_INS5_IJSB_SF_EEENS5_IJSF_SC_EEEEEEENS4_39AutoVectorizingCopyWithAssumedAlignmentILi128EEENS4_14SM90_TMA_STOREES23_S25_S25_EEEvvEEEEvNT_6ParamsE:
	.zero		2944


//--------------------- SYMBOLS --------------------------

	.type		.nv.reservedSmem.offset0,@object
	.size		.nv.reservedSmem.offset0,0x4
	.type		.nv.reservedSmem.cap,@object
	.size		.nv.reservedSmem.cap,0x4
	.type		__assertfail,@function
